//
// Generated by NVIDIA NVVM Compiler
//
// Compiler Build ID: CL-36424714
// Cuda compilation tools, release 13.0, V13.0.88
// Based on NVVM 20.0.0
//

.version 9.0
.target sm_100
.address_size 64

	// .globl	zeromeanVerticallyKernel

.visible .entry zeromeanVerticallyKernel(
	.param .u32 zeromeanVerticallyKernel_param_0,
	.param .u32 zeromeanVerticallyKernel_param_1,
	.param .u64 .ptr .align 1 zeromeanVerticallyKernel_param_2,
	.param .u64 .ptr .align 1 zeromeanVerticallyKernel_param_3
)
{
	.reg .pred 	%p<19>;
	.reg .b32 	%r<79>;
	.reg .b32 	%f<163>;
	.reg .b64 	%rd<111>;

	ld.param.u32 	%r36, [zeromeanVerticallyKernel_param_0];
	ld.param.u32 	%r37, [zeromeanVerticallyKernel_param_1];
	ld.param.u64 	%rd3, [zeromeanVerticallyKernel_param_2];
	ld.param.u64 	%rd4, [zeromeanVerticallyKernel_param_3];
	cvta.to.global.u64 	%rd1, %rd3;
	cvta.to.global.u64 	%rd2, %rd4;
	mov.u32 	%r38, %tid.y;
	mov.u32 	%r39, %tid.x;
	min.s32 	%r1, %r37, 1024;
	min.s32 	%r40, %r37, 32;
	mad.lo.s32 	%r2, %r40, %r38, %r39;
	setp.ge.s32 	%p1, %r2, %r1;
	@%p1 bra 	$L__BB0_26;
	mov.u32 	%r41, %ctaid.x;
	mad.lo.s32 	%r3, %r1, %r41, %r2;
	setp.ge.s32 	%p2, %r3, %r37;
	@%p2 bra 	$L__BB0_26;
	setp.lt.s32 	%p3, %r36, 2;
	mov.f32 	%f161, 0f00000000;
	mov.f32 	%f162, %f161;
	@%p3 bra 	$L__BB0_14;
	add.s32 	%r4, %r36, -2;
	shr.u32 	%r43, %r4, 1;
	add.s32 	%r5, %r43, 1;
	and.b32  	%r6, %r5, 7;
	setp.lt.u32 	%p4, %r4, 14;
	mov.f32 	%f162, 0f00000000;
	mov.b32 	%r70, 0;
	mov.f32 	%f161, %f162;
	@%p4 bra 	$L__BB0_6;
	shl.b32 	%r7, %r37, 4;
	and.b32  	%r45, %r5, 2147483640;
	neg.s32 	%r67, %r45;
	mov.f32 	%f162, 0f00000000;
	mov.b32 	%r70, 0;
	mul.wide.s32 	%rd7, %r37, 4;
	mov.u32 	%r68, %r3;
$L__BB0_5:
	.pragma "nounroll";
	mul.wide.s32 	%rd5, %r68, 4;
	add.s64 	%rd6, %rd2, %rd5;
	ld.global.f32 	%f31, [%rd6];
	add.f32 	%f32, %f161, %f31;
	add.s64 	%rd8, %rd6, %rd7;
	ld.global.f32 	%f33, [%rd8];
	add.f32 	%f34, %f162, %f33;
	add.s64 	%rd9, %rd8, %rd7;
	ld.global.f32 	%f35, [%rd9];
	add.f32 	%f36, %f32, %f35;
	add.s64 	%rd10, %rd9, %rd7;
	ld.global.f32 	%f37, [%rd10];
	add.f32 	%f38, %f34, %f37;
	add.s64 	%rd11, %rd10, %rd7;
	ld.global.f32 	%f39, [%rd11];
	add.f32 	%f40, %f36, %f39;
	add.s64 	%rd12, %rd11, %rd7;
	ld.global.f32 	%f41, [%rd12];
	add.f32 	%f42, %f38, %f41;
	add.s64 	%rd13, %rd12, %rd7;
	ld.global.f32 	%f43, [%rd13];
	add.f32 	%f44, %f40, %f43;
	add.s64 	%rd14, %rd13, %rd7;
	ld.global.f32 	%f45, [%rd14];
	add.f32 	%f46, %f42, %f45;
	add.s64 	%rd15, %rd14, %rd7;
	ld.global.f32 	%f47, [%rd15];
	add.f32 	%f48, %f44, %f47;
	add.s64 	%rd16, %rd15, %rd7;
	ld.global.f32 	%f49, [%rd16];
	add.f32 	%f50, %f46, %f49;
	add.s64 	%rd17, %rd16, %rd7;
	ld.global.f32 	%f51, [%rd17];
	add.f32 	%f52, %f48, %f51;
	add.s64 	%rd18, %rd17, %rd7;
	ld.global.f32 	%f53, [%rd18];
	add.f32 	%f54, %f50, %f53;
	add.s64 	%rd19, %rd18, %rd7;
	ld.global.f32 	%f55, [%rd19];
	add.f32 	%f56, %f52, %f55;
	add.s64 	%rd20, %rd19, %rd7;
	ld.global.f32 	%f57, [%rd20];
	add.f32 	%f58, %f54, %f57;
	add.s64 	%rd21, %rd20, %rd7;
	ld.global.f32 	%f59, [%rd21];
	add.f32 	%f161, %f56, %f59;
	add.s64 	%rd22, %rd21, %rd7;
	ld.global.f32 	%f60, [%rd22];
	add.f32 	%f162, %f58, %f60;
	add.s32 	%r70, %r70, 16;
	add.s32 	%r68, %r68, %r7;
	add.s32 	%r67, %r67, 8;
	setp.ne.s32 	%p5, %r67, 0;
	@%p5 bra 	$L__BB0_5;
$L__BB0_6:
	setp.eq.s32 	%p6, %r6, 0;
	@%p6 bra 	$L__BB0_14;
	setp.lt.u32 	%p7, %r6, 4;
	@%p7 bra 	$L__BB0_9;
	mad.lo.s32 	%r46, %r70, %r37, %r3;
	mul.wide.s32 	%rd23, %r46, 4;
	add.s64 	%rd24, %rd2, %rd23;
	ld.global.f32 	%f62, [%rd24];
	add.f32 	%f63, %f161, %f62;
	mul.wide.s32 	%rd25, %r37, 4;
	add.s64 	%rd26, %rd24, %rd25;
	ld.global.f32 	%f64, [%rd26];
	add.f32 	%f65, %f162, %f64;
	add.s64 	%rd27, %rd26, %rd25;
	ld.global.f32 	%f66, [%rd27];
	add.f32 	%f67, %f63, %f66;
	add.s64 	%rd28, %rd27, %rd25;
	ld.global.f32 	%f68, [%rd28];
	add.f32 	%f69, %f65, %f68;
	add.s64 	%rd29, %rd28, %rd25;
	ld.global.f32 	%f70, [%rd29];
	add.f32 	%f71, %f67, %f70;
	add.s64 	%rd30, %rd29, %rd25;
	ld.global.f32 	%f72, [%rd30];
	add.f32 	%f73, %f69, %f72;
	add.s64 	%rd31, %rd30, %rd25;
	ld.global.f32 	%f74, [%rd31];
	add.f32 	%f161, %f71, %f74;
	add.s64 	%rd32, %rd31, %rd25;
	ld.global.f32 	%f75, [%rd32];
	add.f32 	%f162, %f73, %f75;
	add.s32 	%r70, %r70, 8;
$L__BB0_9:
	and.b32  	%r47, %r5, 3;
	setp.eq.s32 	%p8, %r47, 0;
	@%p8 bra 	$L__BB0_14;
	setp.eq.s32 	%p9, %r47, 1;
	@%p9 bra 	$L__BB0_12;
	mad.lo.s32 	%r48, %r70, %r37, %r3;
	mul.wide.s32 	%rd33, %r48, 4;
	add.s64 	%rd34, %rd2, %rd33;
	ld.global.f32 	%f77, [%rd34];
	add.f32 	%f78, %f161, %f77;
	mul.wide.s32 	%rd35, %r37, 4;
	add.s64 	%rd36, %rd34, %rd35;
	ld.global.f32 	%f79, [%rd36];
	add.f32 	%f80, %f162, %f79;
	add.s64 	%rd37, %rd36, %rd35;
	ld.global.f32 	%f81, [%rd37];
	add.f32 	%f161, %f78, %f81;
	add.s64 	%rd38, %rd37, %rd35;
	ld.global.f32 	%f82, [%rd38];
	add.f32 	%f162, %f80, %f82;
	add.s32 	%r70, %r70, 4;
$L__BB0_12:
	and.b32  	%r49, %r4, 2;
	setp.ne.s32 	%p10, %r49, 0;
	@%p10 bra 	$L__BB0_14;
	mad.lo.s32 	%r50, %r70, %r37, %r3;
	mul.wide.s32 	%rd39, %r50, 4;
	add.s64 	%rd40, %rd2, %rd39;
	ld.global.f32 	%f83, [%rd40];
	add.f32 	%f161, %f161, %f83;
	mul.wide.s32 	%rd41, %r37, 4;
	add.s64 	%rd42, %rd40, %rd41;
	ld.global.f32 	%f84, [%rd42];
	add.f32 	%f162, %f162, %f84;
$L__BB0_14:
	setp.lt.s32 	%p11, %r36, 2;
	add.s32 	%r51, %r36, 1;
	shr.u32 	%r52, %r51, 31;
	add.s32 	%r53, %r51, %r52;
	shr.s32 	%r54, %r53, 1;
	cvt.rn.f32.s32 	%f85, %r54;
	div.rn.f32 	%f25, %f161, %f85;
	shr.u32 	%r55, %r36, 31;
	add.s32 	%r56, %r36, %r55;
	shr.s32 	%r57, %r56, 1;
	cvt.rn.f32.s32 	%f86, %r57;
	div.rn.f32 	%f26, %f162, %f86;
	@%p11 bra 	$L__BB0_26;
	add.s32 	%r20, %r36, -2;
	shr.u32 	%r59, %r20, 1;
	add.s32 	%r21, %r59, 1;
	and.b32  	%r22, %r21, 7;
	setp.lt.u32 	%p12, %r20, 14;
	mov.b32 	%r76, 0;
	@%p12 bra 	$L__BB0_18;
	shl.b32 	%r23, %r37, 4;
	and.b32  	%r61, %r21, 2147483640;
	neg.s32 	%r73, %r61;
	mov.b32 	%r76, 0;
	mul.wide.s32 	%rd46, %r37, 4;
	mov.u32 	%r74, %r3;
$L__BB0_17:
	.pragma "nounroll";
	mul.wide.s32 	%rd43, %r74, 4;
	add.s64 	%rd44, %rd2, %rd43;
	ld.global.f32 	%f87, [%rd44];
	sub.f32 	%f88, %f87, %f25;
	add.s64 	%rd45, %rd1, %rd43;
	st.global.f32 	[%rd45], %f88;
	add.s64 	%rd47, %rd44, %rd46;
	ld.global.f32 	%f89, [%rd47];
	sub.f32 	%f90, %f89, %f26;
	add.s64 	%rd48, %rd45, %rd46;
	st.global.f32 	[%rd48], %f90;
	add.s64 	%rd49, %rd47, %rd46;
	ld.global.f32 	%f91, [%rd49];
	sub.f32 	%f92, %f91, %f25;
	add.s64 	%rd50, %rd48, %rd46;
	st.global.f32 	[%rd50], %f92;
	add.s64 	%rd51, %rd49, %rd46;
	ld.global.f32 	%f93, [%rd51];
	sub.f32 	%f94, %f93, %f26;
	add.s64 	%rd52, %rd50, %rd46;
	st.global.f32 	[%rd52], %f94;
	add.s64 	%rd53, %rd51, %rd46;
	ld.global.f32 	%f95, [%rd53];
	sub.f32 	%f96, %f95, %f25;
	add.s64 	%rd54, %rd52, %rd46;
	st.global.f32 	[%rd54], %f96;
	add.s64 	%rd55, %rd53, %rd46;
	ld.global.f32 	%f97, [%rd55];
	sub.f32 	%f98, %f97, %f26;
	add.s64 	%rd56, %rd54, %rd46;
	st.global.f32 	[%rd56], %f98;
	add.s64 	%rd57, %rd55, %rd46;
	ld.global.f32 	%f99, [%rd57];
	sub.f32 	%f100, %f99, %f25;
	add.s64 	%rd58, %rd56, %rd46;
	st.global.f32 	[%rd58], %f100;
	add.s64 	%rd59, %rd57, %rd46;
	ld.global.f32 	%f101, [%rd59];
	sub.f32 	%f102, %f101, %f26;
	add.s64 	%rd60, %rd58, %rd46;
	st.global.f32 	[%rd60], %f102;
	add.s64 	%rd61, %rd59, %rd46;
	ld.global.f32 	%f103, [%rd61];
	sub.f32 	%f104, %f103, %f25;
	add.s64 	%rd62, %rd60, %rd46;
	st.global.f32 	[%rd62], %f104;
	add.s64 	%rd63, %rd61, %rd46;
	ld.global.f32 	%f105, [%rd63];
	sub.f32 	%f106, %f105, %f26;
	add.s64 	%rd64, %rd62, %rd46;
	st.global.f32 	[%rd64], %f106;
	add.s64 	%rd65, %rd63, %rd46;
	ld.global.f32 	%f107, [%rd65];
	sub.f32 	%f108, %f107, %f25;
	add.s64 	%rd66, %rd64, %rd46;
	st.global.f32 	[%rd66], %f108;
	add.s64 	%rd67, %rd65, %rd46;
	ld.global.f32 	%f109, [%rd67];
	sub.f32 	%f110, %f109, %f26;
	add.s64 	%rd68, %rd66, %rd46;
	st.global.f32 	[%rd68], %f110;
	add.s64 	%rd69, %rd67, %rd46;
	ld.global.f32 	%f111, [%rd69];
	sub.f32 	%f112, %f111, %f25;
	add.s64 	%rd70, %rd68, %rd46;
	st.global.f32 	[%rd70], %f112;
	add.s64 	%rd71, %rd69, %rd46;
	ld.global.f32 	%f113, [%rd71];
	sub.f32 	%f114, %f113, %f26;
	add.s64 	%rd72, %rd70, %rd46;
	st.global.f32 	[%rd72], %f114;
	add.s64 	%rd73, %rd71, %rd46;
	ld.global.f32 	%f115, [%rd73];
	sub.f32 	%f116, %f115, %f25;
	add.s64 	%rd74, %rd72, %rd46;
	st.global.f32 	[%rd74], %f116;
	add.s64 	%rd75, %rd73, %rd46;
	ld.global.f32 	%f117, [%rd75];
	sub.f32 	%f118, %f117, %f26;
	add.s64 	%rd76, %rd74, %rd46;
	st.global.f32 	[%rd76], %f118;
	add.s32 	%r76, %r76, 16;
	add.s32 	%r74, %r74, %r23;
	add.s32 	%r73, %r73, 8;
	setp.ne.s32 	%p13, %r73, 0;
	@%p13 bra 	$L__BB0_17;
$L__BB0_18:
	setp.eq.s32 	%p14, %r22, 0;
	@%p14 bra 	$L__BB0_26;
	setp.lt.u32 	%p15, %r22, 4;
	@%p15 bra 	$L__BB0_21;
	mad.lo.s32 	%r62, %r76, %r37, %r3;
	mul.wide.s32 	%rd77, %r62, 4;
	add.s64 	%rd78, %rd2, %rd77;
	ld.global.f32 	%f119, [%rd78];
	sub.f32 	%f120, %f119, %f25;
	add.s64 	%rd79, %rd1, %rd77;
	st.global.f32 	[%rd79], %f120;
	mul.wide.s32 	%rd80, %r37, 4;
	add.s64 	%rd81, %rd78, %rd80;
	ld.global.f32 	%f121, [%rd81];
	sub.f32 	%f122, %f121, %f26;
	add.s64 	%rd82, %rd79, %rd80;
	st.global.f32 	[%rd82], %f122;
	add.s64 	%rd83, %rd81, %rd80;
	ld.global.f32 	%f123, [%rd83];
	sub.f32 	%f124, %f123, %f25;
	add.s64 	%rd84, %rd82, %rd80;
	st.global.f32 	[%rd84], %f124;
	add.s64 	%rd85, %rd83, %rd80;
	ld.global.f32 	%f125, [%rd85];
	sub.f32 	%f126, %f125, %f26;
	add.s64 	%rd86, %rd84, %rd80;
	st.global.f32 	[%rd86], %f126;
	add.s64 	%rd87, %rd85, %rd80;
	ld.global.f32 	%f127, [%rd87];
	sub.f32 	%f128, %f127, %f25;
	add.s64 	%rd88, %rd86, %rd80;
	st.global.f32 	[%rd88], %f128;
	add.s64 	%rd89, %rd87, %rd80;
	ld.global.f32 	%f129, [%rd89];
	sub.f32 	%f130, %f129, %f26;
	add.s64 	%rd90, %rd88, %rd80;
	st.global.f32 	[%rd90], %f130;
	add.s64 	%rd91, %rd89, %rd80;
	ld.global.f32 	%f131, [%rd91];
	sub.f32 	%f132, %f131, %f25;
	add.s64 	%rd92, %rd90, %rd80;
	st.global.f32 	[%rd92], %f132;
	add.s64 	%rd93, %rd91, %rd80;
	ld.global.f32 	%f133, [%rd93];
	sub.f32 	%f134, %f133, %f26;
	add.s64 	%rd94, %rd92, %rd80;
	st.global.f32 	[%rd94], %f134;
	add.s32 	%r76, %r76, 8;
$L__BB0_21:
	and.b32  	%r63, %r21, 3;
	setp.eq.s32 	%p16, %r63, 0;
	@%p16 bra 	$L__BB0_26;
	setp.eq.s32 	%p17, %r63, 1;
	@%p17 bra 	$L__BB0_24;
	mad.lo.s32 	%r64, %r76, %r37, %r3;
	mul.wide.s32 	%rd95, %r64, 4;
	add.s64 	%rd96, %rd2, %rd95;
	ld.global.f32 	%f135, [%rd96];
	sub.f32 	%f136, %f135, %f25;
	add.s64 	%rd97, %rd1, %rd95;
	st.global.f32 	[%rd97], %f136;
	mul.wide.s32 	%rd98, %r37, 4;
	add.s64 	%rd99, %rd96, %rd98;
	ld.global.f32 	%f137, [%rd99];
	sub.f32 	%f138, %f137, %f26;
	add.s64 	%rd100, %rd97, %rd98;
	st.global.f32 	[%rd100], %f138;
	add.s64 	%rd101, %rd99, %rd98;
	ld.global.f32 	%f139, [%rd101];
	sub.f32 	%f140, %f139, %f25;
	add.s64 	%rd102, %rd100, %rd98;
	st.global.f32 	[%rd102], %f140;
	add.s64 	%rd103, %rd101, %rd98;
	ld.global.f32 	%f141, [%rd103];
	sub.f32 	%f142, %f141, %f26;
	add.s64 	%rd104, %rd102, %rd98;
	st.global.f32 	[%rd104], %f142;
	add.s32 	%r76, %r76, 4;
$L__BB0_24:
	and.b32  	%r65, %r20, 2;
	setp.ne.s32 	%p18, %r65, 0;
	@%p18 bra 	$L__BB0_26;
	mad.lo.s32 	%r66, %r76, %r37, %r3;
	mul.wide.s32 	%rd105, %r66, 4;
	add.s64 	%rd106, %rd2, %rd105;
	ld.global.f32 	%f143, [%rd106];
	sub.f32 	%f144, %f143, %f25;
	add.s64 	%rd107, %rd1, %rd105;
	st.global.f32 	[%rd107], %f144;
	mul.wide.s32 	%rd108, %r37, 4;
	add.s64 	%rd109, %rd106, %rd108;
	ld.global.f32 	%f145, [%rd109];
	sub.f32 	%f146, %f145, %f26;
	add.s64 	%rd110, %rd107, %rd108;
	st.global.f32 	[%rd110], %f146;
$L__BB0_26:
	ret;

}


// ===== COMPILED SASS (sm_100) =====

	.target	sm_100

	.elftype	@"ET_EXEC"


//--------------------- .note.nv.tkinfo           --------------------------
	.section	.note.nv.tkinfo,"",@"SHT_NOTE"
	.sectionflags	@"SHF_NOTE_NV_TKINFO"
	.tkinfo
        /*0018*/ 	.word	0x00000002
        /*0030*/ 	.string	""
        /*0030*/ 	.string	"ptxas"
        /*0030*/ 	.string	"Cuda compilation tools, release 13.0, V13.0.88"
        /*0030*/ 	.string	"Build cuda_13.0.r13.0/compiler.36424714_0"
        /*0030*/ 	.string	"-arch sm_100 -m 64 "



//--------------------- .note.nv.cuinfo           --------------------------
	.section	.note.nv.cuinfo,"",@"SHT_NOTE"
	.sectionflags	@"SHF_NOTE_NV_CUINFO"
        /*0018*/ 	.short	0x0002
        /*001a*/ 	.short	0x0064
        /*001c*/ 	.short	0x0082
	.zero		2


//--------------------- .nv.info                  --------------------------
	.section	.nv.info,"",@"SHT_CUDA_INFO"
	.align	4


	//----- nvinfo : EIATTR_REGCOUNT
	.align		4
        /*0000*/ 	.byte	0x04, 0x2f
        /*0002*/ 	.short	(.L_1 - .L_0)
	.align		4
.L_0:
        /*0004*/ 	.word	index@(zeromeanVerticallyKernel)
        /*0008*/ 	.word	0x00000020


	//----- nvinfo : EIATTR_FRAME_SIZE
	.align		4
.L_1:
        /*000c*/ 	.byte	0x04, 0x11
        /*000e*/ 	.short	(.L_3 - .L_2)
	.align		4
.L_2:
        /*0010*/ 	.word	index@($__internal_0_$__cuda_sm3x_div_rn_noftz_f32_slowpath)
        /*0014*/ 	.word	0x00000000


	//----- nvinfo : EIATTR_FRAME_SIZE
	.align		4
.L_3:
        /*0018*/ 	.byte	0x04, 0x11
        /*001a*/ 	.short	(.L_5 - .L_4)
	.align		4
.L_4:
        /*001c*/ 	.word	index@(zeromeanVerticallyKernel)
        /*0020*/ 	.word	0x00000000


	//----- nvinfo : EIATTR_MIN_STACK_SIZE
	.align		4
.L_5:
        /*0024*/ 	.byte	0x04, 0x12
        /*0026*/ 	.short	(.L_7 - .L_6)
	.align		4
.L_6:
        /*0028*/ 	.word	index@(zeromeanVerticallyKernel)
        /*002c*/ 	.word	0x00000000
.L_7:


//--------------------- .nv.compat                --------------------------
	.section	.nv.compat,"",@"SHT_CUDA_COMPAT_INFO"
	.align	4
        /*0000*/ 	.byte	0x02, 0x09, 0x00, 0x00, 0x02, 0x02, 0x01, 0x00, 0x02, 0x05, 0x05, 0x00, 0x03, 0x07, 0x01, 0x01
        /*0010*/ 	.byte	0x02, 0x03, 0x00, 0x00, 0x02, 0x06, 0x01, 0x00, 0x04, 0x0b, 0x08, 0x00, 0x01, 0x00, 0x00, 0x00
        /*0020*/ 	.byte	0x00, 0x00, 0x00, 0x00


//--------------------- .nv.info.zeromeanVerticallyKernel --------------------------
	.section	.nv.info.zeromeanVerticallyKernel,"",@"SHT_CUDA_INFO"
	.sectionflags	@""
	.align	4


	//----- nvinfo : EIATTR_CUDA_API_VERSION
	.align		4
        /*0000*/ 	.byte	0x04, 0x37
        /*0002*/ 	.short	(.L_9 - .L_8)
.L_8:
        /*0004*/ 	.word	0x00000082


	//----- nvinfo : EIATTR_KPARAM_INFO
	.align		4
.L_9:
        /*0008*/ 	.byte	0x04, 0x17
        /*000a*/ 	.short	(.L_11 - .L_10)
.L_10:
        /*000c*/ 	.word	0x00000000
        /*0010*/ 	.short	0x0003
        /*0012*/ 	.short	0x0010
        /*0014*/ 	.byte	0x00, 0xf5, 0x21, 0x00


	//----- nvinfo : EIATTR_KPARAM_INFO
	.align		4
.L_11:
        /*0018*/ 	.byte	0x04, 0x17
        /*001a*/ 	.short	(.L_13 - .L_12)
.L_12:
        /*001c*/ 	.word	0x00000000
        /*0020*/ 	.short	0x0002
        /*0022*/ 	.short	0x0008
        /*0024*/ 	.byte	0x00, 0xf5, 0x21, 0x00


	//----- nvinfo : EIATTR_KPARAM_INFO
	.align		4
.L_13:
        /*0028*/ 	.byte	0x04, 0x17
        /*002a*/ 	.short	(.L_15 - .L_14)
.L_14:
        /*002c*/ 	.word	0x00000000
        /*0030*/ 	.short	0x0001
        /*0032*/ 	.short	0x0004
        /*0034*/ 	.byte	0x00, 0xf0, 0x11, 0x00


	//----- nvinfo : EIATTR_KPARAM_INFO
	.align		4
.L_15:
        /*0038*/ 	.byte	0x04, 0x17
        /*003a*/ 	.short	(.L_17 - .L_16)
.L_16:
        /*003c*/ 	.word	0x00000000
        /*0040*/ 	.short	0x0000
        /*0042*/ 	.short	0x0000
        /*0044*/ 	.byte	0x00, 0xf0, 0x11, 0x00


	//----- nvinfo : EIATTR_SPARSE_MMA_MASK
	.align		4
.L_17:
        /*0048*/ 	.byte	0x03, 0x50
        /*004a*/ 	.short	0x0000


	//----- nvinfo : EIATTR_MAXREG_COUNT
	.align		4
        /*004c*/ 	.byte	0x03, 0x1b
        /*004e*/ 	.short	0x00ff


	//----- nvinfo : EIATTR_MERCURY_ISA_VERSION
	.align		4
        /*0050*/ 	.byte	0x03, 0x5f
        /*0052*/ 	.short	0x0101


	//----- nvinfo : EIATTR_VRC_CTA_INIT_COUNT
	.align		4
        /*0054*/ 	.byte	0x02, 0x4a
	.zero		1
	.zero		1


	//----- nvinfo : EIATTR_EXIT_INSTR_OFFSETS
	.align		4
        /*0058*/ 	.byte	0x04, 0x1c
        /*005a*/ 	.short	(.L_19 - .L_18)


	//   ....[0]....
.L_18:
        /*005c*/ 	.word	0x00000080


	//   ....[1]....
        /*0060*/ 	.word	0x000000c0


	//   ....[2]....
        /*0064*/ 	.word	0x00000b20


	//   ....[3]....
        /*0068*/ 	.word	0x00001170


	//   ....[4]....
        /*006c*/ 	.word	0x00001480


	//   ....[5]....
        /*0070*/ 	.word	0x00001650


	//   ....[6]....
        /*0074*/ 	.word	0x00001740


	//----- nvinfo : EIATTR_CRS_STACK_SIZE
	.align		4
.L_19:
        /*0078*/ 	.byte	0x04, 0x1e
        /*007a*/ 	.short	(.L_21 - .L_20)
.L_20:
        /*007c*/ 	.word	0x00000000


	//----- nvinfo : EIATTR_CBANK_PARAM_SIZE
	.align		4
.L_21:
        /*0080*/ 	.byte	0x03, 0x19
        /*0082*/ 	.short	0x0018


	//----- nvinfo : EIATTR_PARAM_CBANK
	.align		4
        /*0084*/ 	.byte	0x04, 0x0a
        /*0086*/ 	.short	(.L_23 - .L_22)
	.align		4
.L_22:
        /*0088*/ 	.word	index@(.nv.constant0.zeromeanVerticallyKernel)
        /*008c*/ 	.short	0x0380
        /*008e*/ 	.short	0x0018


	//----- nvinfo : EIATTR_SW_WAR
	.align		4
.L_23:
        /*0090*/ 	.byte	0x04, 0x36
        /*0092*/ 	.short	(.L_25 - .L_24)
.L_24:
        /*0094*/ 	.word	0x00000008
.L_25:


//--------------------- .nv.callgraph             --------------------------
	.section	.nv.callgraph,"",@"SHT_CUDA_CALLGRAPH"
	.align	4
	.sectionentsize	8
	.align		4
        /*0000*/ 	.word	0x00000000
	.align		4
        /*0004*/ 	.word	0xffffffff
	.align		4
        /*0008*/ 	.word	0x00000000
	.align		4
        /*000c*/ 	.word	0xfffffffe
	.align		4
        /*0010*/ 	.word	0x00000000
	.align		4
        /*0014*/ 	.word	0xfffffffd
	.align		4
        /*0018*/ 	.word	0x00000000
	.align		4
        /*001c*/ 	.word	0xfffffffc


//--------------------- .text.zeromeanVerticallyKernel --------------------------
	.section	.text.zeromeanVerticallyKernel,"ax",@progbits
	.align	128
        .global         zeromeanVerticallyKernel
        .type           zeromeanVerticallyKernel,@function
        .size           zeromeanVerticallyKernel,(.L_x_24 - zeromeanVerticallyKernel)
        .other          zeromeanVerticallyKernel,@"STO_CUDA_ENTRY STV_DEFAULT"
zeromeanVerticallyKernel:
.text.zeromeanVerticallyKernel:
[----:B------:R-:W-:Y:S01]  /*0000*/  LDC R1, c[0x0][0x37c] ;  /* 0x0000df00ff017b82 */ /* 0x000fe20000000800 */
[----:B------:R-:W0:Y:S07]  /*0010*/  S2R R3, SR_TID.Y ;  /* 0x0000000000037919 */ /* 0x000e2e0000002200 */
[----:B------:R-:W1:Y:S01]  /*0020*/  LDC R0, c[0x0][0x384] ;  /* 0x0000e100ff007b82 */ /* 0x000e620000000800 */
[----:B------:R-:W0:Y:S01]  /*0030*/  S2R R4, SR_TID.X ;  /* 0x0000000000047919 */ /* 0x000e220000002100 */
[----:B-1----:R-:W-:-:S05]  /*0040*/  VIMNMX R2, PT, PT, R0, 0x20, PT ;  /* 0x0000002000027848 */ /* 0x002fca0003fe0100 */
[----:B0-----:R-:W-:Y:S01]  /*0050*/  IMAD R2, R2, R3, R4 ;  /* 0x0000000302027224 */ /* 0x001fe200078e0204 */
[----:B------:R-:W-:-:S04]  /*0060*/  VIMNMX R3, PT, PT, R0, 0x400, PT ;  /* 0x0000040000037848 */ /* 0x000fc80003fe0100 */
[----:B------:R-:W-:-:S13]  /*0070*/  ISETP.GE.AND P0, PT, R2, R3, PT ;  /* 0x000000030200720c */ /* 0x000fda0003f06270 */
[----:B------:R-:W-:Y:S05]  /*0080*/  @P0 EXIT ;  /* 0x000000000000094d */ /* 0x000fea0003800000 */
[----:B------:R-:W0:Y:S02]  /*0090*/  S2UR UR4, SR_CTAID.X ;  /* 0x00000000000479c3 */ /* 0x000e240000002500 */
[----:B0-----:R-:W-:-:S05]  /*00a0*/  IMAD R3, R3, UR4, R2 ;  /* 0x0000000403037c24 */ /* 0x001fca000f8e0202 */
[----:B------:R-:W-:-:S13]  /*00b0*/  ISETP.GE.AND P0, PT, R3, R0, PT ;  /* 0x000000000300720c */ /* 0x000fda0003f06270 */
[----:B------:R-:W-:Y:S05]  /*00c0*/  @P0 EXIT ;  /* 0x000000000000094d */ /* 0x000fea0003800000 */
[----:B------:R-:W0:Y:S01]  /*00d0*/  LDC R2, c[0x0][0x380] ;  /* 0x0000e000ff027b82 */ /* 0x000e220000000800 */
[----:B------:R-:W1:Y:S01]  /*00e0*/  LDCU.64 UR6, c[0x0][0x358] ;  /* 0x00006b00ff0677ac */ /* 0x000e620008000a00 */
[----:B------:R-:W-:Y:S02]  /*00f0*/  CS2R R10, SRZ ;  /* 0x00000000000a7805 */ /* 0x000fe4000001ff00 */
[----:B0-----:R-:W-:-:S13]  /*0100*/  ISETP.GE.AND P2, PT, R2, 0x2, PT ;  /* 0x000000020200780c */ /* 0x001fda0003f46270 */
[----:B-1----:R-:W-:Y:S05]  /*0110*/  @!P2 BRA `(.L_x_0) ;  /* 0x0000000400f0a947 */ /* 0x002fea0003800000 */
[----:B------:R-:W-:Y:S01]  /*0120*/  IADD3 R6, PT, PT, R2, -0x2, RZ ;  /* 0xfffffffe02067810 */ /* 0x000fe20007ffe0ff */
[----:B------:R-:W-:Y:S01]  /*0130*/  HFMA2 R5, -RZ, RZ, 0, 0 ;  /* 0x00000000ff057431 */ /* 0x000fe200000001ff */
[----:B------:R-:W-:Y:S02]  /*0140*/  CS2R R10, SRZ ;  /* 0x00000000000a7805 */ /* 0x000fe4000001ff00 */
[C---:B------:R-:W-:Y:S02]  /*0150*/  ISETP.GE.U32.AND P0, PT, R6.reuse, 0xe, PT ;  /* 0x0000000e0600780c */ /* 0x040fe40003f06070 */
[----:B------:R-:W-:-:S04]  /*0160*/  LEA.HI R7, R6, 0x1, RZ, 0x1f ;  /* 0x0000000106077811 */ /* 0x000fc800078ff8ff */
[----:B------:R-:W-:-:S04]  /*0170*/  LOP3.LUT R8, R7, 0x7, RZ, 0xc0, !PT ;  /* 0x0000000707087812 */ /* 0x000fc800078ec0ff */
[----:B------:R-:W-:-:S03]  /*0180*/  ISETP.NE.AND P1, PT, R8, RZ, PT ;  /* 0x000000ff0800720c */ /* 0x000fc60003f25270 */
[----:B------:R-:W-:Y:S10]  /*0190*/  @!P0 BRA `(.L_x_1) ;  /* 0x0000000000ec8947 */ /* 0x000ff40003800000 */
[----:B------:R-:W-:Y:S02]  /*01a0*/  LOP3.LUT R12, R7, 0x7ffffff8, RZ, 0xc0, !PT ;  /* 0x7ffffff8070c7812 */ /* 0x000fe400078ec0ff */
[----:B------:R-:W-:Y:S02]  /*01b0*/  MOV R10, RZ ;  /* 0x000000ff000a7202 */ /* 0x000fe40000000f00 */
[----:B------:R-:W-:Y:S02]  /*01c0*/  MOV R5, RZ ;  /* 0x000000ff00057202 */ /* 0x000fe40000000f00 */
[----:B------:R-:W-:Y:S02]  /*01d0*/  MOV R9, R3 ;  /* 0x0000000300097202 */ /* 0x000fe40000000f00 */
[----:B------:R-:W-:-:S07]  /*01e0*/  IADD3 R12, PT, PT, -R12, RZ, RZ ;  /* 0x000000ff0c0c7210 */ /* 0x000fce0007ffe1ff */
.L_x_2:
[----:B------:R-:W0:Y:S02]  /*01f0*/  LDC.64 R14, c[0x0][0x390] ;  /* 0x0000e400ff0e7b82 */ /* 0x000e240000000a00 */
[----:B0-----:R-:W-:-:S05]  /*0200*/  IMAD.WIDE R14, R9, 0x4, R14 ;  /* 0x00000004090e7825 */ /* 0x001fca00078e020e */
[----:B------:R-:W2:Y:S01]  /*0210*/  LDG.E R28, desc[UR6][R14.64] ;  /* 0x000000060e1c7981 */ /* 0x000ea2000c1e1900 */
[----:B------:R-:W-:-:S05]  /*0220*/  IMAD.WIDE R16, R0, 0x4, R14 ;  /* 0x0000000400107825 */ /* 0x000fca00078e020e */
[----:B------:R0:W3:Y:S01]  /*0230*/  LDG.E R27, desc[UR6][R16.64] ;  /* 0x00000006101b7981 */ /* 0x0000e2000c1e1900 */
[----:B------:R-:W-:-:S05]  /*0240*/  IMAD.WIDE R20, R0, 0x4, R16 ;  /* 0x0000000400147825 */ /* 0x000fca00078e0210 */
[----:B------:R1:W4:Y:S01]  /*0250*/  LDG.E R4, desc[UR6][R20.64] ;  /* 0x0000000614047981 */ /* 0x000322000c1e1900 */
[----:B------:R-:W-:-:S05]  /*0260*/  IMAD.WIDE R24, R0, 0x4, R20 ;  /* 0x0000000400187825 */ /* 0x000fca00078e0214 */
[----:B------:R-:W5:Y:S01]  /*0270*/  LDG.E R26, desc[UR6][R24.64] ;  /* 0x00000006181a7981 */ /* 0x000f62000c1e1900 */
[----:B------:R-:W-:-:S04]  /*0280*/  IMAD.WIDE R18, R0, 0x4, R24 ;  /* 0x0000000400127825 */ /* 0x000fc800078e0218 */
[C---:B0-----:R-:W-:Y:S01]  /*0290*/  IMAD.WIDE R16, R0.reuse, 0x4, R18 ;  /* 0x0000000400107825 */ /* 0x041fe200078e0212 */
[----:B------:R0:W5:Y:S03]  /*02a0*/  LDG.E R25, desc[UR6][R18.64] ;  /* 0x0000000612197981 */ /* 0x000166000c1e1900 */
[C---:B------:R-:W-:Y:S01]  /*02b0*/  IMAD.WIDE R22, R0.reuse, 0x4, R16 ;  /* 0x0000000400167825 */ /* 0x040fe200078e0210 */
[----:B------:R0:W5:Y:S03]  /*02c0*/  LDG.E R24, desc[UR6][R16.64] ;  /* 0x0000000610187981 */ /* 0x000166000c1e1900 */
[C---:B------:R-:W-:Y:S02]  /*02d0*/  IMAD.WIDE R14, R0.reuse, 0x4, R22 ;  /* 0x00000004000e7825 */ /* 0x040fe400078e0216 */
[----:B------:R-:W5:Y:S02]  /*02e0*/  LDG.E R23, desc[UR6][R22.64] ;  /* 0x0000000616177981 */ /* 0x000f64000c1e1900 */
[----:B-1----:R-:W-:-:S04]  /*02f0*/  IMAD.WIDE R20, R0, 0x4, R14 ;  /* 0x0000000400147825 */ /* 0x002fc800078e020e */
[C---:B0-----:R-:W-:Y:S01]  /*0300*/  IMAD.WIDE R18, R0.reuse, 0x4, R20 ;  /* 0x0000000400127825 */ /* 0x041fe200078e0214 */
[----:B------:R0:W5:Y:S04]  /*0310*/  LDG.E R22, desc[UR6][R14.64] ;  /* 0x000000060e167981 */ /* 0x000168000c1e1900 */
[----:B------:R-:W5:Y:S01]  /*0320*/  LDG.E R21, desc[UR6][R20.64] ;  /* 0x0000000614157981 */ /* 0x000f62000c1e1900 */
[----:B------:R-:W-:-:S05]  /*0330*/  IMAD.WIDE R16, R0, 0x4, R18 ;  /* 0x0000000400107825 */ /* 0x000fca00078e0212 */
[----:B------:R1:W5:Y:S01]  /*0340*/  LDG.E R13, desc[UR6][R16.64] ;  /* 0x00000006100d7981 */ /* 0x000362000c1e1900 */
[----:B0-----:R-:W-:-:S03]  /*0350*/  IMAD.WIDE R14, R0, 0x4, R16 ;  /* 0x00000004000e7825 */ /* 0x001fc600078e0210 */
[----:B------:R0:W5:Y:S01]  /*0360*/  LDG.E R20, desc[UR6][R18.64] ;  /* 0x0000000612147981 */ /* 0x000162000c1e1900 */
[----:B-1----:R-:W-:-:S03]  /*0370*/  IMAD.WIDE R16, R0, 0x4, R14 ;  /* 0x0000000400107825 */ /* 0x002fc600078e020e */
[----:B------:R-:W5:Y:S01]  /*0380*/  LDG.E R14, desc[UR6][R14.64] ;  /* 0x000000060e0e7981 */ /* 0x000f62000c1e1900 */
[----:B0-----:R-:W-:-:S03]  /*0390*/  IMAD.WIDE R18, R0, 0x4, R16 ;  /* 0x0000000400127825 */ /* 0x001fc600078e0210 */
[----:B------:R-:W5:Y:S01]  /*03a0*/  LDG.E R29, desc[UR6][R16.64] ;  /* 0x00000006101d7981 */ /* 0x000f62000c1e1900 */
[----:B--2---:R-:W-:-:S03]  /*03b0*/  FADD R28, R28, R11 ;  /* 0x0000000b1c1c7221 */ /* 0x004fc60000000000 */
[----:B------:R0:W2:Y:S02]  /*03c0*/  LDG.E R11, desc[UR6][R18.64] ;  /* 0x00000006120b7981 */ /* 0x0000a4000c1e1900 */
[----:B0-----:R-:W-:-:S04]  /*03d0*/  IMAD.WIDE R18, R0, 0x4, R18 ;  /* 0x0000000400127825 */ /* 0x001fc800078e0212 */
[----:B---3--:R-:W-:Y:S02]  /*03e0*/  FADD R27, R27, R10 ;  /* 0x0000000a1b1b7221 */ /* 0x008fe40000000000 */
[----:B------:R-:W3:Y:S01]  /*03f0*/  LDG.E R10, desc[UR6][R18.64] ;  /* 0x00000006120a7981 */ /* 0x000ee2000c1e1900 */
[----:B------:R-:W-:-:S06]  /*0400*/  IMAD.WIDE R16, R0, 0x4, R18 ;  /* 0x0000000400107825 */ /* 0x000fcc00078e0212 */
[----:B------:R-:W3:Y:S01]  /*0410*/  LDG.E R16, desc[UR6][R16.64] ;  /* 0x0000000610107981 */ /* 0x000ee2000c1e1900 */
[----:B----4-:R-:W-:Y:S01]  /*0420*/  FADD R4, R28, R4 ;  /* 0x000000041c047221 */ /* 0x010fe20000000000 */
[----:B-----5:R-:W-:Y:S01]  /*0430*/  FADD R27, R27, R26 ;  /* 0x0000001a1b1b7221 */ /* 0x020fe20000000000 */
[----:B------:R-:W-:Y:S02]  /*0440*/  IADD3 R12, PT, PT, R12, 0x8, RZ ;  /* 0x000000080c0c7810 */ /* 0x000fe40007ffe0ff */
[----:B------:R-:W-:Y:S01]  /*0450*/  FADD R4, R4, R25 ;  /* 0x0000001904047221 */ /* 0x000fe20000000000 */
[----:B------:R-:W-:Y:S01]  /*0460*/  FADD R27, R27, R24 ;  /* 0x000000181b1b7221 */ /* 0x000fe20000000000 */
[----:B------:R-:W-:Y:S02]  /*0470*/  ISETP.NE.AND P0, PT, R12, RZ, PT ;  /* 0x000000ff0c00720c */ /* 0x000fe40003f05270 */
[----:B------:R-:W-:Y:S01]  /*0480*/  FADD R4, R4, R23 ;  /* 0x0000001704047221 */ /* 0x000fe20000000000 */
[----:B------:R-:W-:-:S03]  /*0490*/  FADD R27, R27, R22 ;  /* 0x000000161b1b7221 */ /* 0x000fc60000000000 */
[----:B------:R-:W-:-:S04]  /*04a0*/  FADD R4, R4, R21 ;  /* 0x0000001504047221 */ /* 0x000fc80000000000 */
[----:B------:R-:W-:Y:S01]  /*04b0*/  FADD R4, R4, R13 ;  /* 0x0000000d04047221 */ /* 0x000fe20000000000 */
[----:B------:R-:W-:-:S04]  /*04c0*/  FADD R27, R27, R20 ;  /* 0x000000141b1b7221 */ /* 0x000fc80000000000 */
[----:B------:R-:W-:Y:S01]  /*04d0*/  FADD R14, R27, R14 ;  /* 0x0000000e1b0e7221 */ /* 0x000fe20000000000 */
[----:B------:R-:W-:Y:S01]  /*04e0*/  FADD R29, R4, R29 ;  /* 0x0000001d041d7221 */ /* 0x000fe20000000000 */
[----:B------:R-:W-:Y:S02]  /*04f0*/  IADD3 R5, PT, PT, R5, 0x10, RZ ;  /* 0x0000001005057810 */ /* 0x000fe40007ffe0ff */
[----:B------:R-:W-:Y:S01]  /*0500*/  LEA R9, R0, R9, 0x4 ;  /* 0x0000000900097211 */ /* 0x000fe200078e20ff */
[----:B--2---:R-:W-:Y:S01]  /*0510*/  FADD R13, R14, R11 ;  /* 0x0000000b0e0d7221 */ /* 0x004fe20000000000 */
[----:B---3--:R-:W-:-:S03]  /*0520*/  FADD R11, R29, R10 ;  /* 0x0000000a1d0b7221 */ /* 0x008fc60000000000 */
[----:B------:R-:W-:Y:S01]  /*0530*/  FADD R10, R13, R16 ;  /* 0x000000100d0a7221 */ /* 0x000fe20000000000 */
[----:B------:R-:W-:Y:S06]  /*0540*/  @P0 BRA `(.L_x_2) ;  /* 0xfffffffc00280947 */ /* 0x000fec000383ffff */
.L_x_1:
[----:B------:R-:W-:Y:S05]  /*0550*/  @!P1 BRA `(.L_x_0) ;  /* 0x0000000000e09947 */ /* 0x000fea0003800000 */
[----:B------:R-:W-:Y:S02]  /*0560*/  ISETP.GE.U32.AND P0, PT, R8, 0x4, PT ;  /* 0x000000040800780c */ /* 0x000fe40003f06070 */
[----:B------:R-:W-:-:S11]  /*0570*/  LOP3.LUT P1, R7, R7, 0x3, RZ, 0xc0, !PT ;  /* 0x0000000307077812 */ /* 0x000fd6000782c0ff */
[----:B------:R-:W-:Y:S05]  /*0580*/  @!P0 BRA `(.L_x_3) ;  /* 0x00000000006c8947 */ /* 0x000fea0003800000 */
[----:B------:R-:W0:Y:S01]  /*0590*/  LDC.64 R24, c[0x0][0x390] ;  /* 0x0000e400ff187b82 */ /* 0x000e220000000a00 */
[----:B------:R-:W-:-:S04]  /*05a0*/  IMAD R9, R5, R0, R3 ;  /* 0x0000000005097224 */ /* 0x000fc800078e0203 */
[----:B0-----:R-:W-:-:S05]  /*05b0*/  IMAD.WIDE R24, R9, 0x4, R24 ;  /* 0x0000000409187825 */ /* 0x001fca00078e0218 */
[----:B------:R-:W2:Y:S01]  /*05c0*/  LDG.E R4, desc[UR6][R24.64] ;  /* 0x0000000618047981 */ /* 0x000ea2000c1e1900 */
[----:B------:R-:W-:-:S04]  /*05d0*/  IMAD.WIDE R20, R0, 0x4, R24 ;  /* 0x0000000400147825 */ /* 0x000fc800078e0218 */
[C---:B------:R-:W-:Y:S02]  /*05e0*/  IMAD.WIDE R12, R0.reuse, 0x4, R20 ;  /* 0x00000004000c7825 */ /* 0x040fe400078e0214 */
[----:B------:R-:W3:Y:S02]  /*05f0*/  LDG.E R21, desc[UR6][R20.64] ;  /* 0x0000000614157981 */ /* 0x000ee4000c1e1900 */
[C---:B------:R-:W-:Y:S02]  /*0600*/  IMAD.WIDE R16, R0.reuse, 0x4, R12 ;  /* 0x0000000400107825 */ /* 0x040fe400078e020c */
[----:B------:R-:W4:Y:S02]  /*0610*/  LDG.E R13, desc[UR6][R12.64] ;  /* 0x000000060c0d7981 */ /* 0x000f24000c1e1900 */
[C---:B------:R-:W-:Y:S02]  /*0620*/  IMAD.WIDE R14, R0.reuse, 0x4, R16 ;  /* 0x00000004000e7825 */ /* 0x040fe400078e0210 */
[----:B------:R-:W5:Y:S02]  /*0630*/  LDG.E R17, desc[UR6][R16.64] ;  /* 0x0000000610117981 */ /* 0x000f64000c1e1900 */
[----:B------:R-:W-:-:S02]  /*0640*/  IMAD.WIDE R8, R0, 0x4, R14 ;  /* 0x0000000400087825 */ /* 0x000fc400078e020e */
[----:B------:R-:W5:Y:S02]  /*0650*/  LDG.E R15, desc[UR6][R14.64] ;  /* 0x000000060e0f7981 */ /* 0x000f64000c1e1900 */
[C---:B------:R-:W-:Y:S02]  /*0660*/  IMAD.WIDE R18, R0.reuse, 0x4, R8 ;  /* 0x0000000400127825 */ /* 0x040fe400078e0208 */
[----:B------:R-:W5:Y:S02]  /*0670*/  LDG.E R9, desc[UR6][R8.64] ;  /* 0x0000000608097981 */ /* 0x000f64000c1e1900 */
[----:B------:R-:W-:Y:S02]  /*0680*/  IMAD.WIDE R22, R0, 0x4, R18 ;  /* 0x0000000400167825 */ /* 0x000fe400078e0212 */
[----:B------:R-:W5:Y:S04]  /*0690*/  LDG.E R19, desc[UR6][R18.64] ;  /* 0x0000000612137981 */ /* 0x000f68000c1e1900 */
[----:B------:R-:W5:Y:S01]  /*06a0*/  LDG.E R23, desc[UR6][R22.64] ;  /* 0x0000000616177981 */ /* 0x000f62000c1e1900 */
[----:B------:R-:W-:Y:S01]  /*06b0*/  IADD3 R5, PT, PT, R5, 0x8, RZ ;  /* 0x0000000805057810 */ /* 0x000fe20007ffe0ff */
[----:B--2---:R-:W-:Y:S01]  /*06c0*/  FADD R4, R11, R4 ;  /* 0x000000040b047221 */ /* 0x004fe20000000000 */
[----:B---3--:R-:W-:-:S03]  /*06d0*/  FADD R10, R10, R21 ;  /* 0x000000150a0a7221 */ /* 0x008fc60000000000 */
[----:B----4-:R-:W-:Y:S01]  /*06e0*/  FADD R4, R4, R13 ;  /* 0x0000000d04047221 */ /* 0x010fe20000000000 */
[----:B-----5:R-:W-:-:S03]  /*06f0*/  FADD R10, R10, R17 ;  /* 0x000000110a0a7221 */ /* 0x020fc60000000000 */
[----:B------:R-:W-:Y:S01]  /*0700*/  FADD R4, R4, R15 ;  /* 0x0000000f04047221 */ /* 0x000fe20000000000 */
[----:B------:R-:W-:-:S03]  /*0710*/  FADD R10, R10, R9 ;  /* 0x000000090a0a7221 */ /* 0x000fc60000000000 */
[----:B------:R-:W-:Y:S01]  /*0720*/  FADD R11, R4, R19 ;  /* 0x00000013040b7221 */ /* 0x000fe20000000000 */
[----:B------:R-:W-:-:S07]  /*0730*/  FADD R10, R10, R23 ;  /* 0x000000170a0a7221 */ /* 0x000fce0000000000 */
.L_x_3:
[----:B------:R-:W-:Y:S05]  /*0740*/  @!P1 BRA `(.L_x_0) ;  /* 0x0000000000649947 */ /* 0x000fea0003800000 */
[----:B------:R-:W-:Y:S02]  /*0750*/  ISETP.NE.AND P1, PT, R7, 0x1, PT ;  /* 0x000000010700780c */ /* 0x000fe40003f25270 */
[----:B------:R-:W-:-:S11]  /*0760*/  LOP3.LUT P0, RZ, R6, 0x2, RZ, 0xc0, !PT ;  /* 0x0000000206ff7812 */ /* 0x000fd6000780c0ff */
[----:B------:R-:W0:Y:S01]  /*0770*/  @P1 LDC.64 R8, c[0x0][0x390] ;  /* 0x0000e400ff081b82 */ /* 0x000e220000000a00 */
[C---:B------:R-:W-:Y:S01]  /*0780*/  @P1 IMAD R13, R5.reuse, R0, R3 ;  /* 0x00000000050d1224 */ /* 0x040fe200078e0203 */
[----:B------:R-:W-:-:S05]  /*0790*/  @P1 IADD3 R5, PT, PT, R5, 0x4, RZ ;  /* 0x0000000405051810 */ /* 0x000fca0007ffe0ff */
[----:B------:R-:W-:Y:S01]  /*07a0*/  @!P0 IMAD R5, R5, R0, R3 ;  /* 0x0000000005058224 */ /* 0x000fe200078e0203 */
[----:B------:R-:W1:Y:S01]  /*07b0*/  @!P0 LDC.64 R6, c[0x0][0x390] ;  /* 0x0000e400ff068b82 */ /* 0x000e620000000a00 */
[----:B0-----:R-:W-:-:S04]  /*07c0*/  @P1 IMAD.WIDE R8, R13, 0x4, R8 ;  /* 0x000000040d081825 */ /* 0x001fc800078e0208 */
[----:B------:R-:W-:Y:S02]  /*07d0*/  @P1 IMAD.WIDE R12, R0, 0x4, R8 ;  /* 0x00000004000c1825 */ /* 0x000fe400078e0208 */
[----:B------:R-:W2:Y:S02]  /*07e0*/  @P1 LDG.E R8, desc[UR6][R8.64] ;  /* 0x0000000608081981 */ /* 0x000ea4000c1e1900 */
[----:B-1----:R-:W-:-:S04]  /*07f0*/  @!P0 IMAD.WIDE R4, R5, 0x4, R6 ;  /* 0x0000000405048825 */ /* 0x002fc800078e0206 */
[C---:B------:R-:W-:Y:S02]  /*0800*/  @P1 IMAD.WIDE R14, R0.reuse, 0x4, R12 ;  /* 0x00000004000e1825 */ /* 0x040fe400078e020c */
[----:B------:R-:W3:Y:S02]  /*0810*/  @P1 LDG.E R13, desc[UR6][R12.64] ;  /* 0x000000060c0d1981 */ /* 0x000ee4000c1e1900 */
[C---:B------:R-:W-:Y:S02]  /*0820*/  @P1 IMAD.WIDE R16, R0.reuse, 0x4, R14 ;  /* 0x0000000400101825 */ /* 0x040fe400078e020e */
[----:B------:R-:W4:Y:S02]  /*0830*/  @P1 LDG.E R15, desc[UR6][R14.64] ;  /* 0x000000060e0f1981 */ /* 0x000f24000c1e1900 */
[----:B------:R-:W-:Y:S02]  /*0840*/  @!P0 IMAD.WIDE R6, R0, 0x4, R4 ;  /* 0x0000000400068825 */ /* 0x000fe400078e0204 */
[----:B------:R-:W5:Y:S04]  /*0850*/  @P1 LDG.E R17, desc[UR6][R16.64] ;  /* 0x0000000610111981 */ /* 0x000f68000c1e1900 */
[----:B------:R-:W5:Y:S04]  /*0860*/  @!P0 LDG.E R4, desc[UR6][R4.64] ;  /* 0x0000000604048981 */ /* 0x000f68000c1e1900 */
[----:B------:R-:W5:Y:S01]  /*0870*/  @!P0 LDG.E R7, desc[UR6][R6.64] ;  /* 0x0000000606078981 */ /* 0x000f62000c1e1900 */
[----:B--2---:R-:W-:Y:S01]  /*0880*/  @P1 FADD R0, R11, R8 ;  /* 0x000000080b001221 */ /* 0x004fe20000000000 */
[----:B---3--:R-:W-:-:S03]  /*0890*/  @P1 FADD R18, R10, R13 ;  /* 0x0000000d0a121221 */ /* 0x008fc60000000000 */
[----:B----4-:R-:W-:Y:S01]  /*08a0*/  @P1 FADD R11, R0, R15 ;  /* 0x0000000f000b1221 */ /* 0x010fe20000000000 */
[----:B-----5:R-:W-:-:S03]  /*08b0*/  @P1 FADD R10, R18, R17 ;  /* 0x00000011120a1221 */ /* 0x020fc60000000000 */
[----:B------:R-:W-:Y:S01]  /*08c0*/  @!P0 FADD R11, R11, R4 ;  /* 0x000000040b0b8221 */ /* 0x000fe20000000000 */
[----:B------:R-:W-:-:S07]  /*08d0*/  @!P0 FADD R10, R10, R7 ;  /* 0x000000070a0a8221 */ /* 0x000fce0000000000 */
.L_x_0:
[----:B------:R-:W-:Y:S01]  /*08e0*/  IADD3 R2, PT, PT, R2, 0x1, RZ ;  /* 0x0000000102027810 */ /* 0x000fe20007ffe0ff */
[----:B------:R-:W-:Y:S03]  /*08f0*/  BSSY.RECONVERGENT B0, `(.L_x_4) ;  /* 0x0000010000007945 */ /* 0x000fe60003800200 */
[----:B------:R-:W-:-:S04]  /*0900*/  LEA.HI R2, R2, R2, RZ, 0x1 ;  /* 0x0000000202027211 */ /* 0x000fc800078f08ff */
[----:B------:R-:W-:-:S04]  /*0910*/  SHF.R.S32.HI R2, RZ, 0x1, R2 ;  /* 0x00000001ff027819 */ /* 0x000fc80000011402 */
[----:B------:R-:W-:-:S04]  /*0920*/  I2FP.F32.S32 R4, R2 ;  /* 0x0000000200047245 */ /* 0x000fc80000201400 */
[----:B------:R-:W0:Y:S08]  /*0930*/  MUFU.RCP R5, R4 ;  /* 0x0000000400057308 */ /* 0x000e300000001000 */
[----:B------:R-:W1:Y:S01]  /*0940*/  FCHK P0, R11, R4 ;  /* 0x000000040b007302 */ /* 0x000e620000000000 */
[----:B0-----:R-:W-:-:S04]  /*0950*/  FFMA R0, -R4, R5, 1 ;  /* 0x3f80000004007423 */ /* 0x001fc80000000105 */
[----:B------:R-:W-:-:S04]  /*0960*/  FFMA R0, R5, R0, R5 ;  /* 0x0000000005007223 */ /* 0x000fc80000000005 */
[----:B------:R-:W-:-:S04]  /*0970*/  FFMA R5, R0, R11, RZ ;  /* 0x0000000b00057223 */ /* 0x000fc800000000ff */
[----:B------:R-:W-:-:S04]  /*0980*/  FFMA R2, -R4, R5, R11 ;  /* 0x0000000504027223 */ /* 0x000fc8000000010b */
[----:B------:R-:W-:Y:S01]  /*0990*/  FFMA R2, R0, R2, R5 ;  /* 0x0000000200027223 */ /* 0x000fe20000000005 */
[----:B-1----:R-:W-:Y:S06]  /*09a0*/  @!P0 BRA `(.L_x_5) ;  /* 0x0000000000108947 */ /* 0x002fec0003800000 */
[----:B------:R-:W-:Y:S02]  /*09b0*/  MOV R0, R4 ;  /* 0x0000000400007202 */ /* 0x000fe40000000f00 */
[----:B------:R-:W-:-:S07]  /*09c0*/  MOV R4, 0x9e0 ;  /* 0x000009e000047802 */ /* 0x000fce0000000f00 */
[----:B------:R-:W-:Y:S05]  /*09d0*/  CALL.REL.NOINC `($__internal_0_$__cuda_sm3x_div_rn_noftz_f32_slowpath) ;  /* 0x0000000c005c7944 */ /* 0x000fea0003c00000 */
[----:B------:R-:W-:-:S07]  /*09e0*/  MOV R2, R0 ;  /* 0x0000000000027202 */ /* 0x000fce0000000f00 */
.L_x_5:
[----:B------:R-:W-:Y:S05]  /*09f0*/  BSYNC.RECONVERGENT B0 ;  /* 0x0000000000007941 */ /* 0x000fea0003800200 */
.L_x_4:
[----:B------:R-:W0:Y:S01]  /*0a00*/  LDCU UR4, c[0x0][0x380] ;  /* 0x00007000ff0477ac */ /* 0x000e220008000800 */
[----:B------:R-:W-:Y:S01]  /*0a10*/  BSSY.RECONVERGENT B0, `(.L_x_6) ;  /* 0x0000010000007945 */ /* 0x000fe20003800200 */
[----:B0-----:R-:W-:-:S04]  /*0a20*/  ULEA.HI UR4, UR4, UR4, URZ, 0x1 ;  /* 0x0000000404047291 */ /* 0x001fc8000f8f08ff */
[----:B------:R-:W-:-:S06]  /*0a30*/  USHF.R.S32.HI UR4, URZ, 0x1, UR4 ;  /* 0x00000001ff047899 */ /* 0x000fcc0008011404 */
[----:B------:R-:W-:-:S04]  /*0a40*/  I2FP.F32.S32 R7, UR4 ;  /* 0x0000000400077c45 */ /* 0x000fc80008201400 */
        /* <DEDUP_REMOVED lines=9> */
[----:B------:R-:W-:Y:S02]  /*0ae0*/  MOV R0, R7 ;  /* 0x0000000700007202 */ /* 0x000fe40000000f00 */
[----:B------:R-:W-:-:S07]  /*0af0*/  MOV R4, 0xb10 ;  /* 0x00000b1000047802 */ /* 0x000fce0000000f00 */
[----:B------:R-:W-:Y:S05]  /*0b00*/  CALL.REL.NOINC `($__internal_0_$__cuda_sm3x_div_rn_noftz_f32_slowpath) ;  /* 0x0000000c00107944 */ /* 0x000fea0003c00000 */
.L_x_7:
[----:B------:R-:W-:Y:S05]  /*0b10*/  BSYNC.RECONVERGENT B0 ;  /* 0x0000000000007941 */ /* 0x000fea0003800200 */
.L_x_6:
[----:B------:R-:W-:Y:S05]  /*0b20*/  @!P2 EXIT ;  /* 0x000000000000a94d */ /* 0x000fea0003800000 */
[----:B------:R-:W0:Y:S01]  /*0b30*/  LDC R8, c[0x0][0x380] ;  /* 0x0000e000ff087b82 */ /* 0x000e220000000800 */
[----:B------:R-:W-:Y:S01]  /*0b40*/  UMOV UR4, URZ ;  /* 0x000000ff00047c82 */ /* 0x000fe20008000000 */
[----:B0-----:R-:W-:-:S04]  /*0b50*/  IADD3 R8, PT, PT, R8, -0x2, RZ ;  /* 0xfffffffe08087810 */ /* 0x001fc80007ffe0ff */
[C---:B------:R-:W-:Y:S02]  /*0b60*/  ISETP.GE.U32.AND P0, PT, R8.reuse, 0xe, PT ;  /* 0x0000000e0800780c */ /* 0x040fe40003f06070 */
[----:B------:R-:W-:-:S04]  /*0b70*/  LEA.HI R9, R8, 0x1, RZ, 0x1f ;  /* 0x0000000108097811 */ /* 0x000fc800078ff8ff */
[----:B------:R-:W-:-:S04]  /*0b80*/  LOP3.LUT R13, R9, 0x7, RZ, 0xc0, !PT ;  /* 0x00000007090d7812 */ /* 0x000fc800078ec0ff */
[----:B------:R-:W-:-:S03]  /*0b90*/  ISETP.NE.AND P1, PT, R13, RZ, PT ;  /* 0x000000ff0d00720c */ /* 0x000fc60003f25270 */
[----:B------:R-:W-:Y:S10]  /*0ba0*/  @!P0 BRA `(.L_x_8) ;  /* 0x0000000400708947 */ /* 0x000ff40003800000 */
[----:B------:R-:W0:Y:S01]  /*0bb0*/  LDC R10, c[0x0][0x384] ;  /* 0x0000e100ff0a7b82 */ /* 0x000e220000000800 */
[----:B------:R-:W-:Y:S01]  /*0bc0*/  LOP3.LUT R12, R9, 0x7ffffff8, RZ, 0xc0, !PT ;  /* 0x7ffffff8090c7812 */ /* 0x000fe200078ec0ff */
[----:B------:R-:W-:Y:S01]  /*0bd0*/  UMOV UR4, URZ ;  /* 0x000000ff00047c82 */ /* 0x000fe20008000000 */
[----:B------:R-:W-:Y:S02]  /*0be0*/  MOV R11, R3 ;  /* 0x00000003000b7202 */ /* 0x000fe40000000f00 */
[----:B------:R-:W-:-:S03]  /*0bf0*/  IADD3 R12, PT, PT, -R12, RZ, RZ ;  /* 0x000000ff0c0c7210 */ /* 0x000fc60007ffe1ff */
[----:B------:R-:W1:Y:S08]  /*0c00*/  LDC.64 R4, c[0x0][0x390] ;  /* 0x0000e400ff047b82 */ /* 0x000e700000000a00 */
[----:B------:R-:W2:Y:S02]  /*0c10*/  LDC.64 R6, c[0x0][0x388] ;  /* 0x0000e200ff067b82 */ /* 0x000ea40000000a00 */
.L_x_9:
[----:B-1-3--:R-:W-:-:S05]  /*0c20*/  IMAD.WIDE R16, R11, 0x4, R4 ;  /* 0x000000040b107825 */ /* 0x00afca00078e0204 */
[----:B------:R-:W3:Y:S01]  /*0c30*/  LDG.E R19, desc[UR6][R16.64] ;  /* 0x0000000610137981 */ /* 0x000ee2000c1e1900 */
[----:B--2---:R-:W-:-:S04]  /*0c40*/  IMAD.WIDE R14, R11, 0x4, R6 ;  /* 0x000000040b0e7825 */ /* 0x004fc800078e0206 */
[----:B---3--:R-:W-:Y:S01]  /*0c50*/  FADD R27, R19, -R2 ;  /* 0x80000002131b7221 */ /* 0x008fe20000000000 */
[----:B0-----:R-:W-:-:S04]  /*0c60*/  IMAD.WIDE R18, R10, 0x4, R16 ;  /* 0x000000040a127825 */ /* 0x001fc800078e0210 */
[----:B------:R0:W-:Y:S04]  /*0c70*/  STG.E desc[UR6][R14.64], R27 ;  /* 0x0000001b0e007986 */ /* 0x0001e8000c101906 */
[----:B------:R-:W2:Y:S01]  /*0c80*/  LDG.E R23, desc[UR6][R18.64] ;  /* 0x0000000612177981 */ /* 0x000ea2000c1e1900 */
[----:B------:R-:W-:-:S04]  /*0c90*/  IMAD.WIDE R20, R10, 0x4, R14 ;  /* 0x000000040a147825 */ /* 0x000fc800078e020e */
[----:B--2---:R-:W-:Y:S01]  /*0ca0*/  FADD R29, R23, -R0 ;  /* 0x80000000171d7221 */ /* 0x004fe20000000000 */
[----:B------:R-:W-:-:S04]  /*0cb0*/  IMAD.WIDE R22, R10, 0x4, R18 ;  /* 0x000000040a167825 */ /* 0x000fc800078e0212 */
[----:B------:R1:W-:Y:S04]  /*0cc0*/  STG.E desc[UR6][R20.64], R29 ;  /* 0x0000001d14007986 */ /* 0x0003e8000c101906 */
[----:B------:R-:W2:Y:S01]  /*0cd0*/  LDG.E R25, desc[UR6][R22.64] ;  /* 0x0000000616197981 */ /* 0x000ea2000c1e1900 */
[----:B------:R-:W-:-:S04]  /*0ce0*/  IMAD.WIDE R16, R10, 0x4, R20 ;  /* 0x000000040a107825 */ /* 0x000fc800078e0214 */
[----:B--2---:R-:W-:Y:S01]  /*0cf0*/  FADD R26, R25, -R2 ;  /* 0x80000002191a7221 */ /* 0x004fe20000000000 */
[----:B------:R-:W-:-:S04]  /*0d00*/  IMAD.WIDE R24, R10, 0x4, R22 ;  /* 0x000000040a187825 */ /* 0x000fc800078e0216 */
[----:B------:R2:W-:Y:S04]  /*0d10*/  STG.E desc[UR6][R16.64], R26 ;  /* 0x0000001a10007986 */ /* 0x0005e8000c101906 */
[----:B0-----:R-:W3:Y:S01]  /*0d20*/  LDG.E R27, desc[UR6][R24.64] ;  /* 0x00000006181b7981 */ /* 0x001ee2000c1e1900 */
[----:B------:R-:W-:-:S04]  /*0d30*/  IMAD.WIDE R14, R10, 0x4, R16 ;  /* 0x000000040a0e7825 */ /* 0x000fc800078e0210 */
[----:B------:R-:W-:-:S04]  /*0d40*/  IMAD.WIDE R18, R10, 0x4, R24 ;  /* 0x000000040a127825 */ /* 0x000fc800078e0218 */
[----:B---3--:R-:W-:-:S05]  /*0d50*/  FADD R27, R27, -R0 ;  /* 0x800000001b1b7221 */ /* 0x008fca0000000000 */
[----:B------:R0:W-:Y:S04]  /*0d60*/  STG.E desc[UR6][R14.64], R27 ;  /* 0x0000001b0e007986 */ /* 0x0001e8000c101906 */
[----:B-1----:R-:W3:Y:S01]  /*0d70*/  LDG.E R29, desc[UR6][R18.64] ;  /* 0x00000006121d7981 */ /* 0x002ee2000c1e1900 */
[----:B------:R-:W-:-:S04]  /*0d80*/  IMAD.WIDE R20, R10, 0x4, R14 ;  /* 0x000000040a147825 */ /* 0x000fc800078e020e */
[----:B------:R-:W-:-:S04]  /*0d90*/  IMAD.WIDE R22, R10, 0x4, R18 ;  /* 0x000000040a167825 */ /* 0x000fc800078e0212 */
[----:B---3--:R-:W-:-:S05]  /*0da0*/  FADD R29, R29, -R2 ;  /* 0x800000021d1d7221 */ /* 0x008fca0000000000 */
[----:B------:R1:W-:Y:S04]  /*0db0*/  STG.E desc[UR6][R20.64], R29 ;  /* 0x0000001d14007986 */ /* 0x0003e8000c101906 */
[----:B--2---:R-:W2:Y:S01]  /*0dc0*/  LDG.E R26, desc[UR6][R22.64] ;  /* 0x00000006161a7981 */ /* 0x004ea2000c1e1900 */
[----:B------:R-:W-:-:S04]  /*0dd0*/  IMAD.WIDE R16, R10, 0x4, R20 ;  /* 0x000000040a107825 */ /* 0x000fc800078e0214 */
[----:B------:R-:W-:-:S04]  /*0de0*/  IMAD.WIDE R24, R10, 0x4, R22 ;  /* 0x000000040a187825 */ /* 0x000fc800078e0216 */
[----:B--2---:R-:W-:-:S05]  /*0df0*/  FADD R26, R26, -R0 ;  /* 0x800000001a1a7221 */ /* 0x004fca0000000000 */
        /* <DEDUP_REMOVED lines=46> */
[----:B------:R-:W2:Y:S01]  /*10e0*/  LDG.E R25, desc[UR6][R24.64] ;  /* 0x0000000618197981 */ /* 0x000ea2000c1e1900 */
[----:B0-----:R-:W-:Y:S01]  /*10f0*/  IMAD.WIDE R14, R10, 0x4, R16 ;  /* 0x000000040a0e7825 */ /* 0x001fe200078e0210 */
[----:B------:R-:W-:Y:S01]  /*1100*/  IADD3 R12, PT, PT, R12, 0x8, RZ ;  /* 0x000000080c0c7810 */ /* 0x000fe20007ffe0ff */
[----:B------:R-:W-:Y:S01]  /*1110*/  UIADD3 UR4, UPT, UPT, UR4, 0x10, URZ ;  /* 0x0000001004047890 */ /* 0x000fe2000fffe0ff */
[----:B------:R-:W-:Y:S02]  /*1120*/  LEA R11, R10, R11, 0x4 ;  /* 0x0000000b0a0b7211 */ /* 0x000fe400078e20ff */
[----:B------:R-:W-:Y:S01]  /*1130*/  ISETP.NE.AND P0, PT, R12, RZ, PT ;  /* 0x000000ff0c00720c */ /* 0x000fe20003f05270 */
[----:B--2---:R-:W-:-:S05]  /*1140*/  FADD R19, R25, -R0 ;  /* 0x8000000019137221 */ /* 0x004fca0000000000 */
[----:B------:R3:W-:Y:S07]  /*1150*/  STG.E desc[UR6][R14.64], R19 ;  /* 0x000000130e007986 */ /* 0x0007ee000c101906 */
[----:B------:R-:W-:Y:S05]  /*1160*/  @P0 BRA `(.L_x_9) ;  /* 0xfffffff800ac0947 */ /* 0x000fea000383ffff */
.L_x_8:
[----:B------:R-:W-:Y:S05]  /*1170*/  @!P1 EXIT ;  /* 0x000000000000994d */ /* 0x000fea0003800000 */
[----:B------:R-:W-:Y:S02]  /*1180*/  ISETP.GE.U32.AND P0, PT, R13, 0x4, PT ;  /* 0x000000040d00780c */ /* 0x000fe40003f06070 */
[----:B------:R-:W-:-:S11]  /*1190*/  LOP3.LUT P1, R9, R9, 0x3, RZ, 0xc0, !PT ;  /* 0x0000000309097812 */ /* 0x000fd6000782c0ff */
[----:B------:R-:W-:Y:S05]  /*11a0*/  @!P0 BRA `(.L_x_10) ;  /* 0x0000000000b48947 */ /* 0x000fea0003800000 */
[----:B------:R-:W0:Y:S08]  /*11b0*/  LDC R4, c[0x0][0x384] ;  /* 0x0000e100ff047b82 */ /* 0x000e300000000800 */
[----:B------:R-:W1:Y:S08]  /*11c0*/  LDC.64 R6, c[0x0][0x390] ;  /* 0x0000e400ff067b82 */ /* 0x000e700000000a00 */
[----:B------:R-:W2:Y:S01]  /*11d0*/  LDC.64 R10, c[0x0][0x388] ;  /* 0x0000e200ff0a7b82 */ /* 0x000ea20000000a00 */
[----:B0-----:R-:W-:-:S04]  /*11e0*/  IMAD R5, R4, UR4, R3 ;  /* 0x0000000404057c24 */ /* 0x001fc8000f8e0203 */
[----:B-1----:R-:W-:-:S05]  /*11f0*/  IMAD.WIDE R6, R5, 0x4, R6 ;  /* 0x0000000405067825 */ /* 0x002fca00078e0206 */
[----:B------:R-:W4:Y:S01]  /*1200*/  LDG.E R13, desc[UR6][R6.64] ;  /* 0x00000006060d7981 */ /* 0x000f22000c1e1900 */
[----:B--2---:R-:W-:-:S04]  /*1210*/  IMAD.WIDE R10, R5, 0x4, R10 ;  /* 0x00000004050a7825 */ /* 0x004fc800078e020a */
[----:B----4-:R-:W-:Y:S01]  /*1220*/  FADD R5, R13, -R2 ;  /* 0x800000020d057221 */ /* 0x010fe20000000000 */
[----:B------:R-:W-:-:S04]  /*1230*/  IMAD.WIDE R12, R4, 0x4, R6 ;  /* 0x00000004040c7825 */ /* 0x000fc800078e0206 */
[----:B------:R0:W-:Y:S04]  /*1240*/  STG.E desc[UR6][R10.64], R5 ;  /* 0x000000050a007986 */ /* 0x0001e8000c101906 */
[----:B---3--:R-:W2:Y:S01]  /*1250*/  LDG.E R17, desc[UR6][R12.64] ;  /* 0x000000060c117981 */ /* 0x008ea2000c1e1900 */
        /* <DEDUP_REMOVED lines=29> */
[----:B------:R-:W1:Y:S01]  /*1430*/  LDG.E R13, desc[UR6][R12.64] ;  /* 0x000000060c0d7981 */ /* 0x000e62000c1e1900 */
[----:B------:R-:W-:Y:S01]  /*1440*/  IMAD.WIDE R4, R4, 0x4, R10 ;  /* 0x0000000404047825 */ /* 0x000fe200078e020a */
[----:B------:R-:W-:-:S03]  /*1450*/  UIADD3 UR4, UPT, UPT, UR4, 0x8, URZ ;  /* 0x0000000804047890 */ /* 0x000fc6000fffe0ff */
[----:B-1----:R-:W-:-:S05]  /*1460*/  FADD R15, R13, -R0 ;  /* 0x800000000d0f7221 */ /* 0x002fca0000000000 */
[----:B------:R2:W-:Y:S04]  /*1470*/  STG.E desc[UR6][R4.64], R15 ;  /* 0x0000000f04007986 */ /* 0x0005e8000c101906 */
.L_x_10:
[----:B------:R-:W-:Y:S05]  /*1480*/  @!P1 EXIT ;  /* 0x000000000000994d */ /* 0x000fea0003800000 */
[----:B------:R-:W-:Y:S02]  /*1490*/  ISETP.NE.AND P0, PT, R9, 0x1, PT ;  /* 0x000000010900780c */ /* 0x000fe40003f05270 */
[----:B------:R-:W-:-:S11]  /*14a0*/  LOP3.LUT P1, RZ, R8, 0x2, RZ, 0xc0, !PT ;  /* 0x0000000208ff7812 */ /* 0x000fd6000782c0ff */
[----:B------:R-:W-:Y:S05]  /*14b0*/  @!P0 BRA `(.L_x_11) ;  /* 0x0000000000648947 */ /* 0x000fea0003800000 */
[----:B--2---:R-:W0:Y:S08]  /*14c0*/  LDC R4, c[0x0][0x384] ;  /* 0x0000e100ff047b82 */ /* 0x004e300000000800 */
[----:B------:R-:W1:Y:S08]  /*14d0*/  LDC.64 R6, c[0x0][0x390] ;  /* 0x0000e400ff067b82 */ /* 0x000e700000000a00 */
[----:B------:R-:W2:Y:S01]  /*14e0*/  LDC.64 R8, c[0x0][0x388] ;  /* 0x0000e200ff087b82 */ /* 0x000ea20000000a00 */
[----:B0-----:R-:W-:-:S04]  /*14f0*/  IMAD R11, R4, UR4, R3 ;  /* 0x00000004040b7c24 */ /* 0x001fc8000f8e0203 */
[----:B-1----:R-:W-:-:S05]  /*1500*/  IMAD.WIDE R6, R11, 0x4, R6 ;  /* 0x000000040b067825 */ /* 0x002fca00078e0206 */
[----:B------:R-:W4:Y:S01]  /*1510*/  LDG.E R5, desc[UR6][R6.64] ;  /* 0x0000000606057981 */ /* 0x000f22000c1e1900 */
[----:B--2---:R-:W-:-:S04]  /*1520*/  IMAD.WIDE R8, R11, 0x4, R8 ;  /* 0x000000040b087825 */ /* 0x004fc800078e0208 */
[----:B------:R-:W-:-:S04]  /*1530*/  IMAD.WIDE R10, R4, 0x4, R6 ;  /* 0x00000004040a7825 */ /* 0x000fc800078e0206 */
[----:B----4-:R-:W-:-:S05]  /*1540*/  FADD R5, R5, -R2 ;  /* 0x8000000205057221 */ /* 0x010fca0000000000 */
        /* <DEDUP_REMOVED lines=11> */
[----:B------:R-:W2:Y:S01]  /*1600*/  LDG.E R17, desc[UR6][R16.64] ;  /* 0x0000000610117981 */ /* 0x000ea2000c1e1900 */
[----:B0-----:R-:W-:Y:S01]  /*1610*/  IMAD.WIDE R4, R4, 0x4, R6 ;  /* 0x0000000404047825 */ /* 0x001fe200078e0206 */
[----:B------:R-:W-:-:S03]  /*1620*/  UIADD3 UR4, UPT, UPT, UR4, 0x4, URZ ;  /* 0x0000000404047890 */ /* 0x000fc6000fffe0ff */
[----:B--2---:R-:W-:-:S05]  /*1630*/  FADD R9, R17, -R0 ;  /* 0x8000000011097221 */ /* 0x004fca0000000000 */
[----:B------:R1:W-:Y:S04]  /*1640*/  STG.E desc[UR6][R4.64], R9 ;  /* 0x0000000904007986 */ /* 0x0003e8000c101906 */
.L_x_11:
[----:B------:R-:W-:Y:S05]  /*1650*/  @P1 EXIT ;  /* 0x000000000000194d */ /* 0x000fea0003800000 */
[----:B-1----:R-:W0:Y:S08]  /*1660*/  LDC R13, c[0x0][0x384] ;  /* 0x0000e100ff0d7b82 */ /* 0x002e300000000800 */
[----:B--2---:R-:W1:Y:S08]  /*1670*/  LDC.64 R4, c[0x0][0x390] ;  /* 0x0000e400ff047b82 */ /* 0x004e700000000a00 */
[----:B------:R-:W2:Y:S01]  /*1680*/  LDC.64 R6, c[0x0][0x388] ;  /* 0x0000e200ff067b82 */ /* 0x000ea20000000a00 */
[----:B0-----:R-:W-:-:S04]  /*1690*/  IMAD R3, R13, UR4, R3 ;  /* 0x000000040d037c24 */ /* 0x001fc8000f8e0203 */
[----:B-1----:R-:W-:-:S05]  /*16a0*/  IMAD.WIDE R4, R3, 0x4, R4 ;  /* 0x0000000403047825 */ /* 0x002fca00078e0204 */
[----:B------:R-:W4:Y:S01]  /*16b0*/  LDG.E R9, desc[UR6][R4.64] ;  /* 0x0000000604097981 */ /* 0x000f22000c1e1900 */
[----:B--2---:R-:W-:-:S04]  /*16c0*/  IMAD.WIDE R6, R3, 0x4, R6 ;  /* 0x0000000403067825 */ /* 0x004fc800078e0206 */
[----:B----4-:R-:W-:Y:S01]  /*16d0*/  FADD R11, R9, -R2 ;  /* 0x80000002090b7221 */ /* 0x010fe20000000000 */
[----:B------:R-:W-:-:S04]  /*16e0*/  IMAD.WIDE R2, R13, 0x4, R4 ;  /* 0x000000040d027825 */ /* 0x000fc800078e0204 */
[----:B------:R-:W-:Y:S04]  /*16f0*/  STG.E desc[UR6][R6.64], R11 ;  /* 0x0000000b06007986 */ /* 0x000fe8000c101906 */
[----:B------:R-:W2:Y:S01]  /*1700*/  LDG.E R3, desc[UR6][R2.64] ;  /* 0x0000000602037981 */ /* 0x000ea2000c1e1900 */
[----:B------:R-:W-:-:S04]  /*1710*/  IMAD.WIDE R8, R13, 0x4, R6 ;  /* 0x000000040d087825 */ /* 0x000fc800078e0206 */
[----:B--2---:R-:W-:-:S05]  /*1720*/  FADD R13, R3, -R0 ;  /* 0x80000000030d7221 */ /* 0x004fca0000000000 */
[----:B------:R-:W-:Y:S01]  /*1730*/  STG.E desc[UR6][R8.64], R13 ;  /* 0x0000000d08007986 */ /* 0x000fe2000c101906 */
[----:B------:R-:W-:Y:S05]  /*1740*/  EXIT ;  /* 0x000000000000794d */ /* 0x000fea0003800000 */
        .weak           $__internal_0_$__cuda_sm3x_div_rn_noftz_f32_slowpath
        .type           $__internal_0_$__cuda_sm3x_div_rn_noftz_f32_slowpath,@function
        .size           $__internal_0_$__cuda_sm3x_div_rn_noftz_f32_slowpath,(.L_x_24 - $__internal_0_$__cuda_sm3x_div_rn_noftz_f32_slowpath)
$__internal_0_$__cuda_sm3x_div_rn_noftz_f32_slowpath:
[----:B------:R-:W-:Y:S01]  /*1750*/  SHF.R.U32.HI R6, RZ, 0x17, R0 ;  /* 0x00000017ff067819 */ /* 0x000fe20000011600 */
[----:B------:R-:W-:Y:S01]  /*1760*/  BSSY.RECONVERGENT B1, `(.L_x_12) ;  /* 0x0000062000017945 */ /* 0x000fe20003800200 */
[----:B------:R-:W-:Y:S02]  /*1770*/  SHF.R.U32.HI R5, RZ, 0x17, R11 ;  /* 0x00000017ff057819 */ /* 0x000fe4000001160b */
[----:B------:R-:W-:Y:S02]  /*1780*/  LOP3.LUT R15, R6, 0xff, RZ, 0xc0, !PT ;  /* 0x000000ff060f7812 */ /* 0x000fe400078ec0ff */
[----:B------:R-:W-:Y:S02]  /*1790*/  LOP3.LUT R6, R5, 0xff, RZ, 0xc0, !PT ;  /* 0x000000ff05067812 */ /* 0x000fe400078ec0ff */
[----:B------:R-:W-:Y:S02]  /*17a0*/  IADD3 R8, PT, PT, R15, -0x1, RZ ;  /* 0xffffffff0f087810 */ /* 0x000fe40007ffe0ff */
[----:B------:R-:W-:-:S02]  /*17b0*/  IADD3 R7, PT, PT, R6, -0x1, RZ ;  /* 0xffffffff06077810 */ /* 0x000fc40007ffe0ff */
[----:B------:R-:W-:-:S04]  /*17c0*/  ISETP.GT.U32.AND P0, PT, R8, 0xfd, PT ;  /* 0x000000fd0800780c */ /* 0x000fc80003f04070 */
[----:B------:R-:W-:-:S13]  /*17d0*/  ISETP.GT.U32.OR P0, PT, R7, 0xfd, P0 ;  /* 0x000000fd0700780c */ /* 0x000fda0000704470 */
[----:B------:R-:W-:Y:S01]  /*17e0*/  @!P0 MOV R5, RZ ;  /* 0x000000ff00058202 */ /* 0x000fe20000000f00 */
[----:B------:R-:W-:Y:S06]  /*17f0*/  @!P0 BRA `(.L_x_13) ;  /* 0x00000000005c8947 */ /* 0x000fec0003800000 */
[----:B------:R-:W-:Y:S02]  /*1800*/  FSETP.GTU.FTZ.AND P0, PT, |R11|, +INF , PT ;  /* 0x7f8000000b00780b */ /* 0x000fe40003f1c200 */
[----:B------:R-:W-:-:S04]  /*1810*/  FSETP.GTU.FTZ.AND P1, PT, |R0|, +INF , PT ;  /* 0x7f8000000000780b */ /* 0x000fc80003f3c200 */
[----:B------:R-:W-:-:S13]  /*1820*/  PLOP3.LUT P0, PT, P0, P1, PT, 0xf8, 0x8f ;  /* 0x00000000008f781c */ /* 0x000fda0000703f70 */
[----:B------:R-:W-:Y:S05]  /*1830*/  @P0 BRA `(.L_x_14) ;  /* 0x00000004004c0947 */ /* 0x000fea0003800000 */
[----:B------:R-:W-:-:S13]  /*1840*/  LOP3.LUT P0, RZ, R0, 0x7fffffff, R11, 0xc8, !PT ;  /* 0x7fffffff00ff7812 */ /* 0x000fda000780c80b */
[----:B------:R-:W-:Y:S05]  /*1850*/  @!P0 BRA `(.L_x_15) ;  /* 0x00000004003c8947 */ /* 0x000fea0003800000 */
[C---:B------:R-:W-:Y:S02]  /*1860*/  FSETP.NEU.FTZ.AND P3, PT, |R11|.reuse, +INF , PT ;  /* 0x7f8000000b00780b */ /* 0x040fe40003f7d200 */
[----:B------:R-:W-:Y:S02]  /*1870*/  FSETP.NEU.FTZ.AND P1, PT, |R0|, +INF , PT ;  /* 0x7f8000000000780b */ /* 0x000fe40003f3d200 */
[----:B------:R-:W-:-:S11]  /*1880*/  FSETP.NEU.FTZ.AND P0, PT, |R11|, +INF , PT ;  /* 0x7f8000000b00780b */ /* 0x000fd60003f1d200 */
[----:B------:R-:W-:Y:S05]  /*1890*/  @!P1 BRA !P3, `(.L_x_15) ;  /* 0x00000004002c9947 */ /* 0x000fea0005800000 */
[----:B------:R-:W-:-:S04]  /*18a0*/  LOP3.LUT P3, RZ, R11, 0x7fffffff, RZ, 0xc0, !PT ;  /* 0x7fffffff0bff7812 */ /* 0x000fc8000786c0ff */
[----:B------:R-:W-:-:S13]  /*18b0*/  PLOP3.LUT P1, PT, P1, P3, PT, 0x2f, 0xf2 ;  /* 0x0000000000f2781c */ /* 0x000fda0000f26577 */
[----:B------:R-:W-:Y:S05]  /*18c0*/  @P1 BRA `(.L_x_16) ;  /* 0x0000000400181947 */ /* 0x000fea0003800000 */
[----:B------:R-:W-:-:S04]  /*18d0*/  LOP3.LUT P1, RZ, R0, 0x7fffffff, RZ, 0xc0, !PT ;  /* 0x7fffffff00ff7812 */ /* 0x000fc8000782c0ff */
[----:B------:R-:W-:-:S13]  /*18e0*/  PLOP3.LUT P0, PT, P0, P1, PT, 0x2f, 0xf2 ;  /* 0x0000000000f2781c */ /* 0x000fda0000702577 */
[----:B------:R-:W-:Y:S05]  /*18f0*/  @P0 BRA `(.L_x_17) ;  /* 0x0000000400000947 */ /* 0x000fea0003800000 */
[----:B------:R-:W-:Y:S02]  /*1900*/  ISETP.GE.AND P0, PT, R7, RZ, PT ;  /* 0x000000ff0700720c */ /* 0x000fe40003f06270 */
[----:B------:R-:W-:-:S11]  /*1910*/  ISETP.GE.AND P1, PT, R8, RZ, PT ;  /* 0x000000ff0800720c */ /* 0x000fd60003f26270 */
[----:B------:R-:W-:Y:S01]  /*1920*/  @P0 MOV R5, RZ ;  /* 0x000000ff00050202 */ /* 0x000fe20000000f00 */
[----:B------:R-:W-:Y:S01]  /*1930*/  @!P0 FFMA R11, R11, 1.84467440737095516160e+19, RZ ;  /* 0x5f8000000b0b8823 */ /* 0x000fe200000000ff */
[----:B------:R-:W-:Y:S01]  /*1940*/  @!P0 MOV R5, 0xffffffc0 ;  /* 0xffffffc000058802 */ /* 0x000fe20000000f00 */
[----:B------:R-:W-:-:S03]  /*1950*/  @!P1 FFMA R0, R0, 1.84467440737095516160e+19, RZ ;  /* 0x5f80000000009823 */ /* 0x000fc600000000ff */
[----:B------:R-:W-:-:S07]  /*1960*/  @!P1 IADD3 R5, PT, PT, R5, 0x40, RZ ;  /* 0x0000004005059810 */ /* 0x000fce0007ffe0ff */
.L_x_13:
[----:B------:R-:W-:Y:S01]  /*1970*/  LEA R7, R15, 0xc0800000, 0x17 ;  /* 0xc08000000f077811 */ /* 0x000fe200078eb8ff */
[----:B------:R-:W-:Y:S01]  /*1980*/  BSSY.RECONVERGENT B2, `(.L_x_18) ;  /* 0x0000036000027945 */ /* 0x000fe20003800200 */
[----:B------:R-:W-:Y:S02]  /*1990*/  IADD3 R6, PT, PT, R6, -0x7f, RZ ;  /* 0xffffff8106067810 */ /* 0x000fe40007ffe0ff */
[----:B------:R-:W-:-:S03]  /*19a0*/  IADD3 R7, PT, PT, -R7, R0, RZ ;  /* 0x0000000007077210 */ /* 0x000fc60007ffe1ff */
[----:B------:R-:W-:Y:S01]  /*19b0*/  IMAD R0, R6, -0x800000, R11 ;  /* 0xff80000006007824 */ /* 0x000fe200078e020b */
[----:B------:R-:W0:Y:S01]  /*19c0*/  MUFU.RCP R8, R7 ;  /* 0x0000000700087308 */ /* 0x000e220000001000 */
[----:B------:R-:W-:-:S04]  /*19d0*/  FADD.FTZ R9, -R7, -RZ ;  /* 0x800000ff07097221 */ /* 0x000fc80000010100 */
[----:B0-----:R-:W-:-:S04]  /*19e0*/  FFMA R13, R8, R9, 1 ;  /* 0x3f800000080d7423 */ /* 0x001fc80000000009 */
[----:B------:R-:W-:-:S04]  /*19f0*/  FFMA R13, R8, R13, R8 ;  /* 0x0000000d080d7223 */ /* 0x000fc80000000008 */
[----:B------:R-:W-:-:S04]  /*1a00*/  FFMA R8, R0, R13, RZ ;  /* 0x0000000d00087223 */ /* 0x000fc800000000ff */
[----:B------:R-:W-:-:S04]  /*1a10*/  FFMA R11, R9, R8, R0 ;  /* 0x00000008090b7223 */ /* 0x000fc80000000000 */
[----:B------:R-:W-:Y:S01]  /*1a20*/  FFMA R12, R13, R11, R8 ;  /* 0x0000000b0d0c7223 */ /* 0x000fe20000000008 */
[----:B------:R-:W-:-:S03]  /*1a30*/  IADD3 R8, PT, PT, R6, 0x7f, -R15 ;  /* 0x0000007f06087810 */ /* 0x000fc60007ffe80f */
[----:B------:R-:W-:Y:S01]  /*1a40*/  FFMA R9, R9, R12, R0 ;  /* 0x0000000c09097223 */ /* 0x000fe20000000000 */
[----:B------:R-:W-:-:S03]  /*1a50*/  IADD3 R5, PT, PT, R8, R5, RZ ;  /* 0x0000000508057210 */ /* 0x000fc60007ffe0ff */
[----:B------:R-:W-:-:S05]  /*1a60*/  FFMA R0, R13, R9, R12 ;  /* 0x000000090d007223 */ /* 0x000fca000000000c */
[----:B------:R-:W-:-:S04]  /*1a70*/  SHF.R.U32.HI R6, RZ, 0x17, R0 ;  /* 0x00000017ff067819 */ /* 0x000fc80000011600 */
[----:B------:R-:W-:-:S04]  /*1a80*/  LOP3.LUT R6, R6, 0xff, RZ, 0xc0, !PT ;  /* 0x000000ff06067812 */ /* 0x000fc800078ec0ff */
[----:B------:R-:W-:-:S04]  /*1a90*/  IADD3 R11, PT, PT, R6, R5, RZ ;  /* 0x00000005060b7210 */ /* 0x000fc80007ffe0ff */
[----:B------:R-:W-:-:S04]  /*1aa0*/  IADD3 R6, PT, PT, R11, -0x1, RZ ;  /* 0xffffffff0b067810 */ /* 0x000fc80007ffe0ff */
[----:B------:R-:W-:-:S13]  /*1ab0*/  ISETP.GE.U32.AND P0, PT, R6, 0xfe, PT ;  /* 0x000000fe0600780c */ /* 0x000fda0003f06070 */
[----:B------:R-:W-:Y:S05]  /*1ac0*/  @!P0 BRA `(.L_x_19) ;  /* 0x0000000000808947 */ /* 0x000fea0003800000 */
[----:B------:R-:W-:-:S13]  /*1ad0*/  ISETP.GT.AND P0, PT, R11, 0xfe, PT ;  /* 0x000000fe0b00780c */ /* 0x000fda0003f04270 */
[----:B------:R-:W-:Y:S05]  /*1ae0*/  @P0 BRA `(.L_x_20) ;  /* 0x00000000006c0947 */ /* 0x000fea0003800000 */
[----:B------:R-:W-:-:S13]  /*1af0*/  ISETP.GE.AND P0, PT, R11, 0x1, PT ;  /* 0x000000010b00780c */ /* 0x000fda0003f06270 */
[----:B------:R-:W-:Y:S05]  /*1b00*/  @P0 BRA `(.L_x_21) ;  /* 0x0000000000740947 */ /* 0x000fea0003800000 */
[----:B------:R-:W-:Y:S02]  /*1b10*/  ISETP.GE.AND P0, PT, R11, -0x18, PT ;  /* 0xffffffe80b00780c */ /* 0x000fe40003f06270 */
[----:B------:R-:W-:-:S11]  /*1b20*/  LOP3.LUT R0, R0, 0x80000000, RZ, 0xc0, !PT ;  /* 0x8000000000007812 */ /* 0x000fd600078ec0ff */
[----:B------:R-:W-:Y:S05]  /*1b30*/  @!P0 BRA `(.L_x_21) ;  /* 0x0000000000688947 */ /* 0x000fea0003800000 */
[-CC-:B------:R-:W-:Y:S01]  /*1b40*/  FFMA.RZ R5, R13, R9.reuse, R12.reuse ;  /* 0x000000090d057223 */ /* 0x180fe2000000c00c */
[----:B------:R-:W-:Y:S01]  /*1b50*/  IADD3 R8, PT, PT, R11, 0x20, RZ ;  /* 0x000000200b087810 */ /* 0x000fe20007ffe0ff */
[-CC-:B------:R-:W-:Y:S01]  /*1b60*/  FFMA.RM R6, R13, R9.reuse, R12.reuse ;  /* 0x000000090d067223 */ /* 0x180fe2000000400c */
[----:B------:R-:W-:Y:S02]  /*1b70*/  ISETP.NE.AND P3, PT, R11, RZ, PT ;  /* 0x000000ff0b00720c */ /* 0x000fe40003f65270 */
[----:B------:R-:W-:Y:S01]  /*1b80*/  LOP3.LUT R7, R5, 0x7fffff, RZ, 0xc0, !PT ;  /* 0x007fffff05077812 */ /* 0x000fe200078ec0ff */
[----:B------:R-:W-:Y:S01]  /*1b90*/  FFMA.RP R5, R13, R9, R12 ;  /* 0x000000090d057223 */ /* 0x000fe2000000800c */
[----:B------:R-:W-:Y:S02]  /*1ba0*/  ISETP.NE.AND P1, PT, R11, RZ, PT ;  /* 0x000000ff0b00720c */ /* 0x000fe40003f25270 */
[----:B------:R-:W-:Y:S02]  /*1bb0*/  LOP3.LUT R7, R7, 0x800000, RZ, 0xfc, !PT ;  /* 0x0080000007077812 */ /* 0x000fe400078efcff */
[----:B------:R-:W-:-:S02]  /*1bc0*/  IADD3 R9, PT, PT, -R11, RZ, RZ ;  /* 0x000000ff0b097210 */ /* 0x000fc40007ffe1ff */
[----:B------:R-:W-:Y:S02]  /*1bd0*/  SHF.L.U32 R8, R7, R8, RZ ;  /* 0x0000000807087219 */ /* 0x000fe400000006ff */
[----:B------:R-:W-:Y:S02]  /*1be0*/  FSETP.NEU.FTZ.AND P0, PT, R5, R6, PT ;  /* 0x000000060500720b */ /* 0x000fe40003f1d000 */
[----:B------:R-:W-:Y:S02]  /*1bf0*/  SEL R6, R9, RZ, P3 ;  /* 0x000000ff09067207 */ /* 0x000fe40001800000 */
[----:B------:R-:W-:Y:S02]  /*1c00*/  ISETP.NE.AND P1, PT, R8, RZ, P1 ;  /* 0x000000ff0800720c */ /* 0x000fe40000f25270 */
[----:B------:R-:W-:Y:S02]  /*1c10*/  SHF.R.U32.HI R6, RZ, R6, R7 ;  /* 0x00000006ff067219 */ /* 0x000fe40000011607 */
[----:B------:R-:W-:-:S02]  /*1c20*/  PLOP3.LUT P0, PT, P0, P1, PT, 0xf8, 0x8f ;  /* 0x00000000008f781c */ /* 0x000fc40000703f70 */
[----:B------:R-:W-:Y:S02]  /*1c30*/  SHF.R.U32.HI R8, RZ, 0x1, R6 ;  /* 0x00000001ff087819 */ /* 0x000fe40000011606 */
[----:B------:R-:W-:-:S04]  /*1c40*/  SEL R5, RZ, 0x1, !P0 ;  /* 0x00000001ff057807 */ /* 0x000fc80004000000 */
[----:B------:R-:W-:-:S04]  /*1c50*/  LOP3.LUT R5, R5, 0x1, R8, 0xf8, !PT ;  /* 0x0000000105057812 */ /* 0x000fc800078ef808 */
[----:B------:R-:W-:-:S04]  /*1c60*/  LOP3.LUT R5, R5, R6, RZ, 0xc0, !PT ;  /* 0x0000000605057212 */ /* 0x000fc800078ec0ff */
[----:B------:R-:W-:-:S04]  /*1c70*/  IADD3 R5, PT, PT, R8, R5, RZ ;  /* 0x0000000508057210 */ /* 0x000fc80007ffe0ff */
[----:B------:R-:W-:Y:S01]  /*1c80*/  LOP3.LUT R0, R5, R0, RZ, 0xfc, !PT ;  /* 0x0000000005007212 */ /* 0x000fe200078efcff */
[----:B------:R-:W-:Y:S06]  /*1c90*/  BRA `(.L_x_21) ;  /* 0x0000000000107947 */ /* 0x000fec0003800000 */
.L_x_20:
[----:B------:R-:W-:-:S04]  /*1ca0*/  LOP3.LUT R0, R0, 0x80000000, RZ, 0xc0, !PT ;  /* 0x8000000000007812 */ /* 0x000fc800078ec0ff */
[----:B------:R-:W-:Y:S01]  /*1cb0*/  LOP3.LUT R0, R0, 0x7f800000, RZ, 0xfc, !PT ;  /* 0x7f80000000007812 */ /* 0x000fe200078efcff */
[----:B------:R-:W-:Y:S06]  /*1cc0*/  BRA `(.L_x_21) ;  /* 0x0000000000047947 */ /* 0x000fec0003800000 */
.L_x_19:
[----:B------:R-:W-:-:S07]  /*1cd0*/  LEA R0, R5, R0, 0x17 ;  /* 0x0000000005007211 */ /* 0x000fce00078eb8ff */
.L_x_21:
[----:B------:R-:W-:Y:S05]  /*1ce0*/  BSYNC.RECONVERGENT B2 ;  /* 0x0000000000027941 */ /* 0x000fea0003800200 */
.L_x_18:
[----:B------:R-:W-:Y:S05]  /*1cf0*/  BRA `(.L_x_22) ;  /* 0x0000000000207947 */ /* 0x000fea0003800000 */
.L_x_17:
[----:B------:R-:W-:-:S04]  /*1d00*/  LOP3.LUT R0, R0, 0x80000000, R11, 0x48, !PT ;  /* 0x8000000000007812 */ /* 0x000fc800078e480b */
[----:B------:R-:W-:Y:S01]  /*1d10*/  LOP3.LUT R0, R0, 0x7f800000, RZ, 0xfc, !PT ;  /* 0x7f80000000007812 */ /* 0x000fe200078efcff */
[----:B------:R-:W-:Y:S06]  /*1d20*/  BRA `(.L_x_22) ;  /* 0x0000000000147947 */ /* 0x000fec0003800000 */
.L_x_16:
[----:B------:R-:W-:Y:S01]  /*1d30*/  LOP3.LUT R0, R0, 0x80000000, R11, 0x48, !PT ;  /* 0x8000000000007812 */ /* 0x000fe200078e480b */
[----:B------:R-:W-:Y:S06]  /*1d40*/  BRA `(.L_x_22) ;  /* 0x00000000000c7947 */ /* 0x000fec0003800000 */
.L_x_15:
[----:B------:R-:W0:Y:S01]  /*1d50*/  MUFU.RSQ R0, -QNAN ;  /* 0xffc0000000007908 */ /* 0x000e220000001400 */
[----:B------:R-:W-:Y:S05]  /*1d60*/  BRA `(.L_x_22) ;  /* 0x0000000000047947 */ /* 0x000fea0003800000 */
.L_x_14:
[----:B------:R-:W-:-:S07]  /*1d70*/  FADD.FTZ R0, R11, R0 ;  /* 0x000000000b007221 */ /* 0x000fce0000010000 */
.L_x_22:
[----:B------:R-:W-:Y:S05]  /*1d80*/  BSYNC.RECONVERGENT B1 ;  /* 0x0000000000017941 */ /* 0x000fea0003800200 */
.L_x_12:
[----:B------:R-:W-:-:S04]  /*1d90*/  HFMA2 R5, -RZ, RZ, 0, 0 ;  /* 0x00000000ff057431 */ /* 0x000fc800000001ff */
[----:B0-----:R-:W-:Y:S05]  /*1da0*/  RET.REL.NODEC R4 `(zeromeanVerticallyKernel) ;  /* 0xffffffe004947950 */ /* 0x001fea0003c3ffff */
.L_x_23:
[----:B------:R-:W-:-:S00]  /*1db0*/  BRA `(.L_x_23) ;  /* 0xfffffffc00fc7947 */ /* 0x000fc0000383ffff */
[----:B------:R-:W-:-:S00]  /*1dc0*/  NOP ;  /* 0x0000000000007918 */ /* 0x000fc00000000000 */
        /* <DEDUP_REMOVED lines=11> */
.L_x_24:


//--------------------- .nv.shared.reserved.0     --------------------------
	.section	.nv.shared.reserved.0,"aw",@nobits
	.weak		__nv_reservedSMEM_offset_0_alias
	.size		__nv_reservedSMEM_offset_0_alias, 0, 64
	.other		__nv_reservedSMEM_offset_0_alias,@"STO_CUDA_RESERVED_SHARED STV_DEFAULT"
__nv_reservedSMEM_offset_0_alias:
	.zero		0
	.zero		64


//--------------------- .nv.constant0.zeromeanVerticallyKernel --------------------------
	.section	.nv.constant0.zeromeanVerticallyKernel,"a",@progbits
	.sectionflags	@""
	.align	4
.nv.constant0.zeromeanVerticallyKernel:
	.zero		920


//--------------------- SYMBOLS --------------------------

	.type		.nv.reservedSmem.offset0,@object
	.size		.nv.reservedSmem.offset0,0x4
